// auto-generated by cutlass_sweep.gemm — config: {"arch": "sm_100", "cluster_m": 1, "cluster_n": 1, "dtype": "fp16", "dtype_b": "fp16", "layout": "tt", "stages": 0, "tile_k": 64, "tile_m": 64, "tile_n": 256}
#include "cutlass/cutlass.h"
#include "cutlass/gemm/collective/collective_builder.hpp"
#include "cutlass/gemm/device/gemm_universal_adapter.h"
#include "cutlass/gemm/kernel/gemm_universal.hpp"
#include "cutlass/epilogue/collective/collective_builder.hpp"

using ElemA = cutlass::half_t;
using ElemB = cutlass::half_t;
using ElemCD = cutlass::half_t;
using Acc  = float;
using TileShape    = cute::Shape<cute::_64, cute::_256, cute::_64>;
using ClusterShape = cute::Shape<cute::_1, cute::_1, cute::_1>;

using CollectiveEpilogue = typename cutlass::epilogue::collective::CollectiveBuilder<
    cutlass::arch::Sm100, cutlass::arch::OpClassTensorOp,
    TileShape, ClusterShape,
    cutlass::epilogue::collective::EpilogueTileAuto,
    Acc, Acc,
    ElemCD, cutlass::layout::RowMajor, 128 / cutlass::sizeof_bits<ElemCD>::value,
    ElemCD, cutlass::layout::RowMajor, 128 / cutlass::sizeof_bits<ElemCD>::value,
    cutlass::epilogue::collective::EpilogueScheduleAuto
  >::CollectiveOp;

using CollectiveMainloop = typename cutlass::gemm::collective::CollectiveBuilder<
    cutlass::arch::Sm100, cutlass::arch::OpClassTensorOp,
    ElemA, cutlass::layout::ColumnMajor, 128 / cutlass::sizeof_bits<ElemA>::value,
    ElemB, cutlass::layout::ColumnMajor, 128 / cutlass::sizeof_bits<ElemB>::value,
    Acc,
    TileShape, ClusterShape,
    cutlass::gemm::collective::StageCountAutoCarveout<static_cast<int>(sizeof(typename CollectiveEpilogue::SharedStorage))>,
    cutlass::gemm::collective::KernelScheduleAuto
  >::CollectiveOp;

using GemmKernel = cutlass::gemm::kernel::GemmUniversal<
    cute::Shape<int,int,int,int>,
    CollectiveMainloop,
    CollectiveEpilogue
>;
using Gemm = cutlass::gemm::device::GemmUniversalAdapter<GemmKernel>;

// Force the device kernel symbol into the cubin without needing a host main.
auto* _anchor = &cutlass::device_kernel<GemmKernel>;


// ===== COMPILED SASS (sm_100a) =====

	.target	sm_100a

	.elftype	@"ET_EXEC"


//--------------------- .note.nv.tkinfo           --------------------------
	.section	.note.nv.tkinfo,"",@"SHT_NOTE"
	.sectionflags	@"SHF_NOTE_NV_TKINFO"
	.tkinfo
        /*0018*/ 	.word	0x00000002
        /*0030*/ 	.string	""
        /*0030*/ 	.string	"ptxas"
        /*0030*/ 	.string	"Cuda compilation tools, release 13.0, V13.0.88"
        /*0030*/ 	.string	"Build cuda_13.0.r13.0/compiler.36424714_0"
        /*0030*/ 	.string	"-arch sm_100a -m 64 "



//--------------------- .note.nv.cuinfo           --------------------------
	.section	.note.nv.cuinfo,"",@"SHT_NOTE"
	.sectionflags	@"SHF_NOTE_NV_CUINFO"
        /*0018*/ 	.short	0x0002
        /*001a*/ 	.short	0x0064
        /*001c*/ 	.short	0x0082
	.zero		2


//--------------------- .nv.info                  --------------------------
	.section	.nv.info,"",@"SHT_CUDA_INFO"
	.align	4


	//----- nvinfo : EIATTR_REGCOUNT
	.align		4
        /*0000*/ 	.byte	0x04, 0x2f
        /*0002*/ 	.short	(.L_19 - .L_18)
	.align		4
.L_18:
        /*0004*/ 	.word	index@(_ZN7cutlass13device_kernelINS_4gemm6kernel13GemmUniversalIN4cute5tupleIJiiiiEEENS1_10collective13CollectiveMmaINS1_35MainloopSm100TmaUmmaWarpSpecializedILi4ELi2ELi4ENS5_IJNS4_1CILi1EEESB_SB_EEEEENS5_IJNSA_ILi64EEENSA_ILi256EEESE_EEENS_6half_tENS5_IJSB_llEEESH_NS5_IJlSB_lEEENS4_8TiledMMAINS4_8MMA_AtomIJNS4_20SM100_MMA_F16BF16_SSISH_SH_fLi64ELi256ELNS4_4UMMA5MajorE1ELSO_0ELNSN_7ScaleInE0ELSP_0EEEEEENS4_6LayoutISC_NS5_IJNSA_ILi0EEEST_ST_EEEEENS5_IJNS4_10UnderscoreESW_SW_EEEEENS4_13SM90_TMA_LOADENS4_14ComposedLayoutINS4_7SwizzleILi3ELi4ELi3EEENS4_18smem_ptr_flag_bitsILi16EEENSS_INS5_IJSE_NSA_ILi8EEEEEENS5_IJSB_SE_EEEEEEEvNS4_8identityESZ_NS10_IS12_S14_NSS_INS5_IJS15_SE_EEENS5_IJSE_SB_EEEEEEEvS1A_EENS_8epilogue10collective18CollectiveEpilogueINS1G_23Sm100TmaWarpSpecializedILi4ELi2ELi32ELb1ELb0EEEJSG_NS5_IJNSS_ISE_SB_EES1L_EEESH_SJ_SH_SJ_NS1G_6fusion15FusionCallbacksIS1K_NS1N_17LinearCombinationISH_fSH_fLNS_15FloatRoundStyleE2EEESG_S1M_JEEENS4_5SM1004TMEM4LOAD26SM100_TMEM_LOAD_16dp256b8xESZ_S1E_NS4_17SM75_U32x4_LDSM_NENS4_14SM90_TMA_STOREES1E_NS4_17SM90_U32x4_STSM_NENS4_39AutoVectorizingCopyWithAssumedAlignmentILi128EEEEEEvvEEEEvNT_6ParamsE)
        /*0008*/ 	.word	0x00000070


	//----- nvinfo : EIATTR_FRAME_SIZE
	.align		4
.L_19:
        /*000c*/ 	.byte	0x04, 0x11
        /*000e*/ 	.short	(.L_21 - .L_20)
	.align		4
.L_20:
        /*0010*/ 	.word	index@($__internal_2_$__cuda_sm10x_tcgen05_guardrail_trap_unallocated_columns_being_dealloced)
        /*0014*/ 	.word	0x00000000


	//----- nvinfo : EIATTR_FRAME_SIZE
	.align		4
.L_21:
        /*0018*/ 	.byte	0x04, 0x11
        /*001a*/ 	.short	(.L_23 - .L_22)
	.align		4
.L_22:
        /*001c*/ 	.word	index@($__internal_1_$__cuda_sm10x_tcgen05_guardrail_trap_phase_invalid_during_alloc)
        /*0020*/ 	.word	0x00000000


	//----- nvinfo : EIATTR_FRAME_SIZE
	.align		4
.L_23:
        /*0024*/ 	.byte	0x04, 0x11
        /*0026*/ 	.short	(.L_25 - .L_24)
	.align		4
.L_24:
        /*0028*/ 	.word	index@($__internal_0_$__cuda_sm10x_tcgen05_guardrail_trap_col_being_dealloced_not_returned_by_alloc)
        /*002c*/ 	.word	0x00000000


	//----- nvinfo : EIATTR_FRAME_SIZE
	.align		4
.L_25:
        /*0030*/ 	.byte	0x04, 0x11
        /*0032*/ 	.short	(.L_27 - .L_26)
	.align		4
.L_26:
        /*0034*/ 	.word	index@(_ZN7cutlass13device_kernelINS_4gemm6kernel13GemmUniversalIN4cute5tupleIJiiiiEEENS1_10collective13CollectiveMmaINS1_35MainloopSm100TmaUmmaWarpSpecializedILi4ELi2ELi4ENS5_IJNS4_1CILi1EEESB_SB_EEEEENS5_IJNSA_ILi64EEENSA_ILi256EEESE_EEENS_6half_tENS5_IJSB_llEEESH_NS5_IJlSB_lEEENS4_8TiledMMAINS4_8MMA_AtomIJNS4_20SM100_MMA_F16BF16_SSISH_SH_fLi64ELi256ELNS4_4UMMA5MajorE1ELSO_0ELNSN_7ScaleInE0ELSP_0EEEEEENS4_6LayoutISC_NS5_IJNSA_ILi0EEEST_ST_EEEEENS5_IJNS4_10UnderscoreESW_SW_EEEEENS4_13SM90_TMA_LOADENS4_14ComposedLayoutINS4_7SwizzleILi3ELi4ELi3EEENS4_18smem_ptr_flag_bitsILi16EEENSS_INS5_IJSE_NSA_ILi8EEEEEENS5_IJSB_SE_EEEEEEEvNS4_8identityESZ_NS10_IS12_S14_NSS_INS5_IJS15_SE_EEENS5_IJSE_SB_EEEEEEEvS1A_EENS_8epilogue10collective18CollectiveEpilogueINS1G_23Sm100TmaWarpSpecializedILi4ELi2ELi32ELb1ELb0EEEJSG_NS5_IJNSS_ISE_SB_EES1L_EEESH_SJ_SH_SJ_NS1G_6fusion15FusionCallbacksIS1K_NS1N_17LinearCombinationISH_fSH_fLNS_15FloatRoundStyleE2EEESG_S1M_JEEENS4_5SM1004TMEM4LOAD26SM100_TMEM_LOAD_16dp256b8xESZ_S1E_NS4_17SM75_U32x4_LDSM_NENS4_14SM90_TMA_STOREES1E_NS4_17SM90_U32x4_STSM_NENS4_39AutoVectorizingCopyWithAssumedAlignmentILi128EEEEEEvvEEEEvNT_6ParamsE)
        /*0038*/ 	.word	0x00000000


	//----- nvinfo : EIATTR_MIN_STACK_SIZE
	.align		4
.L_27:
        /*003c*/ 	.byte	0x04, 0x12
        /*003e*/ 	.short	(.L_29 - .L_28)
	.align		4
.L_28:
        /*0040*/ 	.word	index@(_ZN7cutlass13device_kernelINS_4gemm6kernel13GemmUniversalIN4cute5tupleIJiiiiEEENS1_10collective13CollectiveMmaINS1_35MainloopSm100TmaUmmaWarpSpecializedILi4ELi2ELi4ENS5_IJNS4_1CILi1EEESB_SB_EEEEENS5_IJNSA_ILi64EEENSA_ILi256EEESE_EEENS_6half_tENS5_IJSB_llEEESH_NS5_IJlSB_lEEENS4_8TiledMMAINS4_8MMA_AtomIJNS4_20SM100_MMA_F16BF16_SSISH_SH_fLi64ELi256ELNS4_4UMMA5MajorE1ELSO_0ELNSN_7ScaleInE0ELSP_0EEEEEENS4_6LayoutISC_NS5_IJNSA_ILi0EEEST_ST_EEEEENS5_IJNS4_10UnderscoreESW_SW_EEEEENS4_13SM90_TMA_LOADENS4_14ComposedLayoutINS4_7SwizzleILi3ELi4ELi3EEENS4_18smem_ptr_flag_bitsILi16EEENSS_INS5_IJSE_NSA_ILi8EEEEEENS5_IJSB_SE_EEEEEEEvNS4_8identityESZ_NS10_IS12_S14_NSS_INS5_IJS15_SE_EEENS5_IJSE_SB_EEEEEEEvS1A_EENS_8epilogue10collective18CollectiveEpilogueINS1G_23Sm100TmaWarpSpecializedILi4ELi2ELi32ELb1ELb0EEEJSG_NS5_IJNSS_ISE_SB_EES1L_EEESH_SJ_SH_SJ_NS1G_6fusion15FusionCallbacksIS1K_NS1N_17LinearCombinationISH_fSH_fLNS_15FloatRoundStyleE2EEESG_S1M_JEEENS4_5SM1004TMEM4LOAD26SM100_TMEM_LOAD_16dp256b8xESZ_S1E_NS4_17SM75_U32x4_LDSM_NENS4_14SM90_TMA_STOREES1E_NS4_17SM90_U32x4_STSM_NENS4_39AutoVectorizingCopyWithAssumedAlignmentILi128EEEEEEvvEEEEvNT_6ParamsE)
        /*0044*/ 	.word	0x00000000
.L_29:


//--------------------- .nv.compat                --------------------------
	.section	.nv.compat,"",@"SHT_CUDA_COMPAT_INFO"
	.align	4
        /*0000*/ 	.byte	0x02, 0x09, 0x01, 0x00, 0x02, 0x02, 0x02, 0x00, 0x02, 0x05, 0x05, 0x00, 0x03, 0x07, 0x01, 0x01
        /*0010*/ 	.byte	0x02, 0x03, 0x01, 0x00, 0x02, 0x06, 0x01, 0x00, 0x04, 0x0b, 0x08, 0x00, 0x09, 0x00, 0x00, 0x00
        /*0020*/ 	.byte	0x00, 0x00, 0x00, 0x00


//--------------------- .nv.info._ZN7cutlass13device_kernelINS_4gemm6kernel13GemmUniversalIN4cute5tupleIJiiiiEEENS1_10collective13CollectiveMmaINS1_35MainloopSm100TmaUmmaWarpSpecializedILi4ELi2ELi4ENS5_IJNS4_1CILi1EEESB_SB_EEEEENS5_IJNSA_ILi64EEENSA_ILi256EEESE_EEENS_6half_tENS5_IJSB_llEEESH_NS5_IJlSB_lEEENS4_8TiledMMAINS4_8MMA_AtomIJNS4_20SM100_MMA_F16BF16_SSISH_SH_fLi64ELi256ELNS4_4UMMA5MajorE1ELSO_0ELNSN_7ScaleInE0ELSP_0EEEEEENS4_6LayoutISC_NS5_IJNSA_ILi0EEEST_ST_EEEEENS5_IJNS4_10UnderscoreESW_SW_EEEEENS4_13SM90_TMA_LOADENS4_14ComposedLayoutINS4_7SwizzleILi3ELi4ELi3EEENS4_18smem_ptr_flag_bitsILi16EEENSS_INS5_IJSE_NSA_ILi8EEEEEENS5_IJSB_SE_EEEEEEEvNS4_8identityESZ_NS10_IS12_S14_NSS_INS5_IJS15_SE_EEENS5_IJSE_SB_EEEEEEEvS1A_EENS_8epilogue10collective18CollectiveEpilogueINS1G_23Sm100TmaWarpSpecializedILi4ELi2ELi32ELb1ELb0EEEJSG_NS5_IJNSS_ISE_SB_EES1L_EEESH_SJ_SH_SJ_NS1G_6fusion15FusionCallbacksIS1K_NS1N_17LinearCombinationISH_fSH_fLNS_15FloatRoundStyleE2EEESG_S1M_JEEENS4_5SM1004TMEM4LOAD26SM100_TMEM_LOAD_16dp256b8xESZ_S1E_NS4_17SM75_U32x4_LDSM_NENS4_14SM90_TMA_STOREES1E_NS4_17SM90_U32x4_STSM_NENS4_39AutoVectorizingCopyWithAssumedAlignmentILi128EEEEEEvvEEEEvNT_6ParamsE --------------------------
	.section	.nv.info._ZN7cutlass13device_kernelINS_4gemm6kernel13GemmUniversalIN4cute5tupleIJiiiiEEENS1_10collective13CollectiveMmaINS1_35MainloopSm100TmaUmmaWarpSpecializedILi4ELi2ELi4ENS5_IJNS4_1CILi1EEESB_SB_EEEEENS5_IJNSA_ILi64EEENSA_ILi256EEESE_EEENS_6half_tENS5_IJSB_llEEESH_NS5_IJlSB_lEEENS4_8TiledMMAINS4_8MMA_AtomIJNS4_20SM100_MMA_F16BF16_SSISH_SH_fLi64ELi256ELNS4_4UMMA5MajorE1ELSO_0ELNSN_7ScaleInE0ELSP_0EEEEEENS4_6LayoutISC_NS5_IJNSA_ILi0EEEST_ST_EEEEENS5_IJNS4_10UnderscoreESW_SW_EEEEENS4_13SM90_TMA_LOADENS4_14ComposedLayoutINS4_7SwizzleILi3ELi4ELi3EEENS4_18smem_ptr_flag_bitsILi16EEENSS_INS5_IJSE_NSA_ILi8EEEEEENS5_IJSB_SE_EEEEEEEvNS4_8identityESZ_NS10_IS12_S14_NSS_INS5_IJS15_SE_EEENS5_IJSE_SB_EEEEEEEvS1A_EENS_8epilogue10collective18CollectiveEpilogueINS1G_23Sm100TmaWarpSpecializedILi4ELi2ELi32ELb1ELb0EEEJSG_NS5_IJNSS_ISE_SB_EES1L_EEESH_SJ_SH_SJ_NS1G_6fusion15FusionCallbacksIS1K_NS1N_17LinearCombinationISH_fSH_fLNS_15FloatRoundStyleE2EEESG_S1M_JEEENS4_5SM1004TMEM4LOAD26SM100_TMEM_LOAD_16dp256b8xESZ_S1E_NS4_17SM75_U32x4_LDSM_NENS4_14SM90_TMA_STOREES1E_NS4_17SM90_U32x4_STSM_NENS4_39AutoVectorizingCopyWithAssumedAlignmentILi128EEEEEEvvEEEEvNT_6ParamsE,"",@"SHT_CUDA_INFO"
	.sectionflags	@""
	.align	4


	//----- nvinfo : EIATTR_CUDA_API_VERSION
	.align		4
        /*0000*/ 	.byte	0x04, 0x37
        /*0002*/ 	.short	(.L_31 - .L_30)
.L_30:
        /*0004*/ 	.word	0x00000082


	//----- nvinfo : EIATTR_KPARAM_INFO
	.align		4
.L_31:
        /*0008*/ 	.byte	0x04, 0x17
        /*000a*/ 	.short	(.L_33 - .L_32)
.L_32:
        /*000c*/ 	.word	0x00000000
        /*0010*/ 	.short	0x0000
        /*0012*/ 	.short	0x0000
        /*0014*/ 	.byte	0x00, 0xf0, 0x01, 0x20


	//----- nvinfo : EIATTR_AT_ENTRY_FRAGMENTS
	.align		4
.L_33:
        /*0018*/ 	.byte	0x04, 0x4f
        /*001a*/ 	.short	(.L_35 - .L_34)


	//   ....[0]....
.L_34:
        /*001c*/ 	.word	0x00000006


	//----- nvinfo : EIATTR_RESERVED_SMEM_USED
	.align		4
.L_35:
        /*0020*/ 	.byte	0x01, 0x41
	.zero		2


	//----- nvinfo : EIATTR_SPARSE_MMA_MASK
	.align		4
        /*0024*/ 	.byte	0x03, 0x50
        /*0026*/ 	.short	0x0000


	//----- nvinfo : EIATTR_TCGEN05_1CTA_USED
	.align		4
        /*0028*/ 	.byte	0x01, 0x51
	.zero		2


	//----- nvinfo : EIATTR_MAXREG_COUNT
	.align		4
        /*002c*/ 	.byte	0x03, 0x1b
        /*002e*/ 	.short	0x00ff


	//----- nvinfo : EIATTR_NUM_BARRIERS
	.align		4
        /*0030*/ 	.byte	0x02, 0x4c
        /*0032*/ 	.byte	0x07
	.zero		1


	//----- nvinfo : EIATTR_EXTERNS
	.align		4
        /*0034*/ 	.byte	0x04, 0x0f
        /*0036*/ 	.short	(.L_37 - .L_36)


	//   ....[0]....
	.align		4
.L_36:
        /*0038*/ 	.word	index@(__assertfail)


	//----- nvinfo : EIATTR_MERCURY_ISA_VERSION
	.align		4
.L_37:
        /*003c*/ 	.byte	0x03, 0x5f
        /*003e*/ 	.short	0x0101


	//----- nvinfo : EIATTR_INT_WARP_WIDE_INSTR_OFFSETS
	.align		4
        /*0040*/ 	.byte	0x04, 0x31
        /*0042*/ 	.short	(.L_39 - .L_38)


	//   ....[0]....
.L_38:
        /*0044*/ 	.word	0x00001de0


	//   ....[1]....
        /*0048*/ 	.word	0x00003870


	//   ....[2]....
        /*004c*/ 	.word	0x000038a0


	//   ....[3]....
        /*0050*/ 	.word	0x000038f0


	//   ....[4]....
        /*0054*/ 	.word	0x00004210


	//   ....[5]....
        /*0058*/ 	.word	0x00004270


	//   ....[6]....
        /*005c*/ 	.word	0x00004350


	//   ....[7]....
        /*0060*/ 	.word	0x000043c0


	//   ....[8]....
        /*0064*/ 	.word	0x000044d0


	//   ....[9]....
        /*0068*/ 	.word	0x00004560


	//   ....[10]....
        /*006c*/ 	.word	0x00004730


	//   ....[11]....
        /*0070*/ 	.word	0x00004890


	//----- nvinfo : EIATTR_COOP_GROUP_MASK_REGIDS
	.align		4
.L_39:
        /*0074*/ 	.byte	0x04, 0x29
        /*0076*/ 	.short	(.L_41 - .L_40)


	//   ....[0]....
.L_40:
        /*0078*/ 	.word	0xffffffff


	//   ....[1]....
        /*007c*/ 	.word	0xffffffff


	//   ....[2]....
        /*0080*/ 	.word	0xffffffff


	//   ....[3]....
        /*0084*/ 	.word	0xffffffff


	//   ....[4]....
        /*0088*/ 	.word	0xffffffff


	//   ....[5]....
        /*008c*/ 	.word	0xffffffff


	//   ....[6]....
        /*0090*/ 	.word	0xffffffff


	//   ....[7]....
        /*0094*/ 	.word	0xffffffff


	//   ....[8]....
        /*0098*/ 	.word	0xffffffff


	//   ....[9]....
        /*009c*/ 	.word	0xffffffff


	//   ....[10]....
        /*00a0*/ 	.word	0xffffffff


	//   ....[11]....
        /*00a4*/ 	.word	0xffffffff


	//   ....[12]....
        /*00a8*/ 	.word	0xffffffff


	//----- nvinfo : EIATTR_COOP_GROUP_INSTR_OFFSETS
	.align		4
.L_41:
        /*00ac*/ 	.byte	0x04, 0x28
        /*00ae*/ 	.short	(.L_43 - .L_42)


	//   ....[0]....
.L_42:
        /*00b0*/ 	.word	0x00000090


	//   ....[1]....
        /*00b4*/ 	.word	0x000004d0


	//   ....[2]....
        /*00b8*/ 	.word	0x00000640


	//   ....[3]....
        /*00bc*/ 	.word	0x000007e0


	//   ....[4]....
        /*00c0*/ 	.word	0x000008e0


	//   ....[5]....
        /*00c4*/ 	.word	0x00000a50


	//   ....[6]....
        /*00c8*/ 	.word	0x00000bf0


	//   ....[7]....
        /*00cc*/ 	.word	0x00001cc0


	//   ....[8]....
        /*00d0*/ 	.word	0x00002aa0


	//   ....[9]....
        /*00d4*/ 	.word	0x00002cb0


	//   ....[10]....
        /*00d8*/ 	.word	0x00002ce0


	//   ....[11]....
        /*00dc*/ 	.word	0x00003760


	//   ....[12]....
        /*00e0*/ 	.word	0x00003990


	//----- nvinfo : EIATTR_VRC_CTA_INIT_COUNT
	.align		4
.L_43:
        /*00e4*/ 	.byte	0x02, 0x4a
        /*00e6*/ 	.byte	0x80
	.zero		1


	//----- nvinfo : EIATTR_SYSCALL_OFFSETS
	.align		4
        /*00e8*/ 	.byte	0x04, 0x46
        /*00ea*/ 	.short	(.L_45 - .L_44)


	//   ....[0]....
.L_44:
        /*00ec*/ 	.word	0x00005340


	//   ....[1]....
        /*00f0*/ 	.word	0x00005430


	//   ....[2]....
        /*00f4*/ 	.word	0x00005c60


	//   ....[3]....
        /*00f8*/ 	.word	0x00006920


	//   ....[4]....
        /*00fc*/ 	.word	0x00007580


	//   ....[5]....
        /*0100*/ 	.word	0x000081e0


	//----- nvinfo : EIATTR_MBARRIER_INSTR_OFFSETS
	.align		4
.L_45:
        /*0104*/ 	.byte	0x04, 0x39
        /*0106*/ 	.short	(.L_47 - .L_46)


	//   ....[0]....
.L_46:
        /*0108*/ 	.word	0x000005b0
        /*010c*/ 	.word	0x000000ff
        /*0110*/ 	.word	0x00000000
        /*0114*/ 	.short	0x0100
        /*0116*/ 	.byte	0x05
	.zero		1


	//   ....[1]....
        /*0118*/ 	.word	0x000005c0
        /*011c*/ 	.word	0x000000ff
        /*0120*/ 	.word	0x00000020
        /*0124*/ 	.short	0x0100
        /*0126*/ 	.byte	0x05
	.zero		1


	//   ....[2]....
        /*0128*/ 	.word	0x000005d0
        /*012c*/ 	.word	0x000000ff
        /*0130*/ 	.word	0x00000008
        /*0134*/ 	.short	0x0100
        /*0136*/ 	.byte	0x05
	.zero		1


	//   ....[3]....
        /*0138*/ 	.word	0x000005e0
        /*013c*/ 	.word	0x000000ff
        /*0140*/ 	.word	0x00000028
        /*0144*/ 	.short	0x0100
        /*0146*/ 	.byte	0x05
	.zero		1


	//   ....[4]....
        /*0148*/ 	.word	0x000005f0
        /*014c*/ 	.word	0x000000ff
        /*0150*/ 	.word	0x00000010
        /*0154*/ 	.short	0x0100
        /*0156*/ 	.byte	0x05
	.zero		1


	//   ....[5]....
        /*0158*/ 	.word	0x00000600
        /*015c*/ 	.word	0x000000ff
        /*0160*/ 	.word	0x00000030
        /*0164*/ 	.short	0x0100
        /*0166*/ 	.byte	0x05
	.zero		1


	//   ....[6]....
        /*0168*/ 	.word	0x00000610
        /*016c*/ 	.word	0x000000ff
        /*0170*/ 	.word	0x00000018
        /*0174*/ 	.short	0x0100
        /*0176*/ 	.byte	0x05
	.zero		1


	//   ....[7]....
        /*0178*/ 	.word	0x00000620
        /*017c*/ 	.word	0x000000ff
        /*0180*/ 	.word	0x00000038
        /*0184*/ 	.short	0x0100
        /*0186*/ 	.byte	0x05
	.zero		1


	//   ....[8]....
        /*0188*/ 	.word	0x00000750
        /*018c*/ 	.word	0x000000ff
        /*0190*/ 	.word	0x00000040
        /*0194*/ 	.short	0x0100
        /*0196*/ 	.byte	0x07
	.zero		1


	//   ....[9]....
        /*0198*/ 	.word	0x00000760
        /*019c*/ 	.word	0x000000ff
        /*01a0*/ 	.word	0x00000060
        /*01a4*/ 	.short	0x0100
        /*01a6*/ 	.byte	0x07
	.zero		1


	//   ....[10]....
        /*01a8*/ 	.word	0x00000770
        /*01ac*/ 	.word	0x000000ff
        /*01b0*/ 	.word	0x00000048
        /*01b4*/ 	.short	0x0100
        /*01b6*/ 	.byte	0x07
	.zero		1


	//   ....[11]....
        /*01b8*/ 	.word	0x00000780
        /*01bc*/ 	.word	0x000000ff
        /*01c0*/ 	.word	0x00000068
        /*01c4*/ 	.short	0x0100
        /*01c6*/ 	.byte	0x07
	.zero		1


	//   ....[12]....
        /*01c8*/ 	.word	0x00000790
        /*01cc*/ 	.word	0x000000ff
        /*01d0*/ 	.word	0x00000050
        /*01d4*/ 	.short	0x0100
        /*01d6*/ 	.byte	0x07
	.zero		1


	//   ....[13]....
        /*01d8*/ 	.word	0x000007a0
        /*01dc*/ 	.word	0x000000ff
        /*01e0*/ 	.word	0x00000070
        /*01e4*/ 	.short	0x0100
        /*01e6*/ 	.byte	0x07
	.zero		1


	//   ....[14]....
        /*01e8*/ 	.word	0x000007b0
        /*01ec*/ 	.word	0x000000ff
        /*01f0*/ 	.word	0x00000058
        /*01f4*/ 	.short	0x0100
        /*01f6*/ 	.byte	0x07
	.zero		1


	//   ....[15]....
        /*01f8*/ 	.word	0x000007c0
        /*01fc*/ 	.word	0x000000ff
        /*0200*/ 	.word	0x00000078
        /*0204*/ 	.short	0x0100
        /*0206*/ 	.byte	0x07
	.zero		1


	//   ....[16]....
        /*0208*/ 	.word	0x000008b0
        /*020c*/ 	.word	0x000000ff
        /*0210*/ 	.word	0x00000080
        /*0214*/ 	.short	0x0100
        /*0216*/ 	.byte	0x05
	.zero		1


	//   ....[17]....
        /*0218*/ 	.word	0x000008c0
        /*021c*/ 	.word	0x000000ff
        /*0220*/ 	.word	0x00000088
        /*0224*/ 	.short	0x0100
        /*0226*/ 	.byte	0x05
	.zero		1


	//   ....[18]....
        /*0228*/ 	.word	0x00000a00
        /*022c*/ 	.word	0x000000ff
        /*0230*/ 	.word	0x00000090
        /*0234*/ 	.short	0x0100
        /*0236*/ 	.byte	0x05
	.zero		1


	//   ....[19]....
        /*0238*/ 	.word	0x00000a10
        /*023c*/ 	.word	0x000000ff
        /*0240*/ 	.word	0x000000a0
        /*0244*/ 	.short	0x0100
        /*0246*/ 	.byte	0x05
	.zero		1


	//   ....[20]....
        /*0248*/ 	.word	0x00000a20
        /*024c*/ 	.word	0x000000ff
        /*0250*/ 	.word	0x00000098
        /*0254*/ 	.short	0x0100
        /*0256*/ 	.byte	0x05
	.zero		1


	//   ....[21]....
        /*0258*/ 	.word	0x00000a30
        /*025c*/ 	.word	0x000000ff
        /*0260*/ 	.word	0x000000a8
        /*0264*/ 	.short	0x0100
        /*0266*/ 	.byte	0x05
	.zero		1


	//   ....[22]....
        /*0268*/ 	.word	0x00000b60
        /*026c*/ 	.word	0x000000ff
        /*0270*/ 	.word	0x000000b0
        /*0274*/ 	.short	0x0100
        /*0276*/ 	.byte	0x07
	.zero		1


	//   ....[23]....
        /*0278*/ 	.word	0x00000b70
        /*027c*/ 	.word	0x000000ff
        /*0280*/ 	.word	0x000000d0
        /*0284*/ 	.short	0x0100
        /*0286*/ 	.byte	0x07
	.zero		1


	//   ....[24]....
        /*0288*/ 	.word	0x00000b80
        /*028c*/ 	.word	0x000000ff
        /*0290*/ 	.word	0x000000b8
        /*0294*/ 	.short	0x0100
        /*0296*/ 	.byte	0x07
	.zero		1


	//   ....[25]....
        /*0298*/ 	.word	0x00000b90
        /*029c*/ 	.word	0x000000ff
        /*02a0*/ 	.word	0x000000d8
        /*02a4*/ 	.short	0x0100
        /*02a6*/ 	.byte	0x07
	.zero		1


	//   ....[26]....
        /*02a8*/ 	.word	0x00000ba0
        /*02ac*/ 	.word	0x000000ff
        /*02b0*/ 	.word	0x000000c0
        /*02b4*/ 	.short	0x0100
        /*02b6*/ 	.byte	0x07
	.zero		1


	//   ....[27]....
        /*02b8*/ 	.word	0x00000bb0
        /*02bc*/ 	.word	0x000000ff
        /*02c0*/ 	.word	0x000000e0
        /*02c4*/ 	.short	0x0100
        /*02c6*/ 	.byte	0x07
	.zero		1


	//   ....[28]....
        /*02c8*/ 	.word	0x00000bc0
        /*02cc*/ 	.word	0x000000ff
        /*02d0*/ 	.word	0x000000c8
        /*02d4*/ 	.short	0x0100
        /*02d6*/ 	.byte	0x07
	.zero		1


	//   ....[29]....
        /*02d8*/ 	.word	0x00000bd0
        /*02dc*/ 	.word	0x000000ff
        /*02e0*/ 	.word	0x000000e8
        /*02e4*/ 	.short	0x0100
        /*02e6*/ 	.byte	0x07
	.zero		1


	//   ....[30]....
        /*02e8*/ 	.word	0x00000cc0
        /*02ec*/ 	.word	0x000000ff
        /*02f0*/ 	.word	0x000000f0
        /*02f4*/ 	.short	0x0100
        /*02f6*/ 	.byte	0x05
	.zero		1


	//   ....[31]....
        /*02f8*/ 	.word	0x00000cd0
        /*02fc*/ 	.word	0x000000ff
        /*0300*/ 	.word	0x00000100
        /*0304*/ 	.short	0x0100
        /*0306*/ 	.byte	0x05
	.zero		1


	//   ....[32]....
        /*0308*/ 	.word	0x00000ce0
        /*030c*/ 	.word	0x000000ff
        /*0310*/ 	.word	0x000000f8
        /*0314*/ 	.short	0x0100
        /*0316*/ 	.byte	0x05
	.zero		1


	//   ....[33]....
        /*0318*/ 	.word	0x00000cf0
        /*031c*/ 	.word	0x000000ff
        /*0320*/ 	.word	0x00000108
        /*0324*/ 	.short	0x0100
        /*0326*/ 	.byte	0x05
	.zero		1


	//   ....[34]....
        /*0328*/ 	.word	0x000015c0
        /*032c*/ 	.word	0x00000002
        /*0330*/ 	.word	0x00000100
        /*0334*/ 	.short	0x010a
        /*0336*/ 	.byte	0xff
	.zero		1


	//   ....[35]....
        /*0338*/ 	.word	0x000015f0
        /*033c*/ 	.word	0x00000002
        /*0340*/ 	.word	0x000000f0
        /*0344*/ 	.short	0x0101
        /*0346*/ 	.byte	0xff
	.zero		1


	//   ....[36]....
        /*0348*/ 	.word	0x000016c0
        /*034c*/ 	.word	0x000000ff
        /*0350*/ 	.word	0x00000020
        /*0354*/ 	.short	0x010a
        /*0356*/ 	.byte	0x08
	.zero		1


	//   ....[37]....
        /*0358*/ 	.word	0x00001760
        /*035c*/ 	.word	0x000000ff
        /*0360*/ 	.word	0x00000020
        /*0364*/ 	.short	0x010a
        /*0366*/ 	.byte	0x21
	.zero		1


	//   ....[38]....
        /*0368*/ 	.word	0x000018b0
        /*036c*/ 	.word	0x000000ff
        /*0370*/ 	.word	0x00000020
        /*0374*/ 	.short	0x010a
        /*0376*/ 	.byte	0x08
	.zero		1


	//   ....[39]....
        /*0378*/ 	.word	0x000019c0
        /*037c*/ 	.word	0x000000ff
        /*0380*/ 	.word	0x00000088
        /*0384*/ 	.short	0x0101
        /*0386*/ 	.byte	0x04
	.zero		1


	//   ....[40]....
        /*0388*/ 	.word	0x000019e0
        /*038c*/ 	.word	0x000000ff
        /*0390*/ 	.word	0x00000020
        /*0394*/ 	.short	0x010a
        /*0396*/ 	.byte	0x08
	.zero		1


	//   ....[41]....
        /*0398*/ 	.word	0x00001a60
        /*039c*/ 	.word	0x000000ff
        /*03a0*/ 	.word	0x00000020
        /*03a4*/ 	.short	0x010a
        /*03a6*/ 	.byte	0x11
	.zero		1


	//   ....[42]....
        /*03a8*/ 	.word	0x00001bb0
        /*03ac*/ 	.word	0x000000ff
        /*03b0*/ 	.word	0x00000020
        /*03b4*/ 	.short	0x010a
        /*03b6*/ 	.byte	0x08
	.zero		1


	//   ....[43]....
        /*03b8*/ 	.word	0x00001cf0
        /*03bc*/ 	.word	0x00000002
        /*03c0*/ 	.word	0x00000090
        /*03c4*/ 	.short	0x010a
        /*03c6*/ 	.byte	0xff
	.zero		1


	//   ....[44]....
        /*03c8*/ 	.word	0x00001db0
        /*03cc*/ 	.word	0x00000002
        /*03d0*/ 	.word	0x00000000
        /*03d4*/ 	.short	0x0101
        /*03d6*/ 	.byte	0xff
	.zero		1


	//   ....[45]....
        /*03d8*/ 	.word	0x00002310
        /*03dc*/ 	.word	0x000000ff
        /*03e0*/ 	.word	0x00000000
        /*03e4*/ 	.short	0x010a
        /*03e6*/ 	.byte	0x05
	.zero		1


	//   ....[46]....
        /*03e8*/ 	.word	0x000023a0
        /*03ec*/ 	.word	0x000000ff
        /*03f0*/ 	.word	0x00000000
        /*03f4*/ 	.short	0x010a
        /*03f6*/ 	.byte	0x05
	.zero		1


	//   ....[47]....
        /*03f8*/ 	.word	0x00002430
        /*03fc*/ 	.word	0x000000ff
        /*0400*/ 	.word	0x00000000
        /*0404*/ 	.short	0x010a
        /*0406*/ 	.byte	0x05
	.zero		1


	//   ....[48]....
        /*0408*/ 	.word	0x000024d0
        /*040c*/ 	.word	0x00000000
        /*0410*/ 	.word	0x00000000
        /*0414*/ 	.short	0x010a
        /*0416*/ 	.byte	0xff
	.zero		1


	//   ....[49]....
        /*0418*/ 	.word	0x000025f0
        /*041c*/ 	.word	0x00000000
        /*0420*/ 	.word	0x000000f0
        /*0424*/ 	.short	0x010a
        /*0426*/ 	.byte	0xff
	.zero		1


	//   ....[50]....
        /*0428*/ 	.word	0x00002660
        /*042c*/ 	.word	0x00000000
        /*0430*/ 	.word	0x00000000
        /*0434*/ 	.short	0x0101
        /*0436*/ 	.byte	0xff
	.zero		1


	//   ....[51]....
        /*0438*/ 	.word	0x00002680
        /*043c*/ 	.word	0x000000ff
        /*0440*/ 	.word	0x000000a0
        /*0444*/ 	.short	0x010a
        /*0446*/ 	.byte	0x05
	.zero		1


	//   ....[52]....
        /*0448*/ 	.word	0x000027a0
        /*044c*/ 	.word	0x00000000
        /*0450*/ 	.word	0x00000090
        /*0454*/ 	.short	0x010a
        /*0456*/ 	.byte	0xff
	.zero		1


	//   ....[53]....
        /*0458*/ 	.word	0x000028a0
        /*045c*/ 	.word	0x00000000
        /*0460*/ 	.word	0x00000000
        /*0464*/ 	.short	0x0101
        /*0466*/ 	.byte	0xff
	.zero		1


	//   ....[54]....
        /*0468*/ 	.word	0x00002930
        /*046c*/ 	.word	0x000000ff
        /*0470*/ 	.word	0x000000a0
        /*0474*/ 	.short	0x0106
        /*0476*/ 	.byte	0x05
	.zero		1


	//   ....[55]....
        /*0478*/ 	.word	0x00002950
        /*047c*/ 	.word	0x000000ff
        /*0480*/ 	.word	0x000000a0
        /*0484*/ 	.short	0x010a
        /*0486*/ 	.byte	0x05
	.zero		1


	//   ....[56]....
        /*0488*/ 	.word	0x000029e0
        /*048c*/ 	.word	0x000000ff
        /*0490*/ 	.word	0x000000a0
        /*0494*/ 	.short	0x0106
        /*0496*/ 	.byte	0x04
	.zero		1


	//   ....[57]....
        /*0498*/ 	.word	0x00002a20
        /*049c*/ 	.word	0x00000000
        /*04a0*/ 	.word	0x000000a0
        /*04a4*/ 	.short	0x010a
        /*04a6*/ 	.byte	0xff
	.zero		1


	//   ....[58]....
        /*04a8*/ 	.word	0x00002f50
        /*04ac*/ 	.word	0x00000000
        /*04b0*/ 	.word	0x00000090
        /*04b4*/ 	.short	0x010a
        /*04b6*/ 	.byte	0xff
	.zero		1


	//   ....[59]....
        /*04b8*/ 	.word	0x00003050
        /*04bc*/ 	.word	0x00000003
        /*04c0*/ 	.word	0x00000000
        /*04c4*/ 	.short	0x0101
        /*04c6*/ 	.byte	0xff
	.zero		1


	//   ....[60]....
        /*04c8*/ 	.word	0x00003060
        /*04cc*/ 	.word	0x000000ff
        /*04d0*/ 	.word	0x00000000
        /*04d4*/ 	.short	0x010a
        /*04d6*/ 	.byte	0x06
	.zero		1


	//   ....[61]....
        /*04d8*/ 	.word	0x000030e0
        /*04dc*/ 	.word	0x000000ff
        /*04e0*/ 	.word	0x000000d0
        /*04e4*/ 	.short	0x010a
        /*04e6*/ 	.byte	0x07
	.zero		1


	//   ....[62]....
        /*04e8*/ 	.word	0x000031c0
        /*04ec*/ 	.word	0x000000ff
        /*04f0*/ 	.word	0x00000000
        /*04f4*/ 	.short	0x010a
        /*04f6*/ 	.byte	0x06
	.zero		1


	//   ....[63]....
        /*04f8*/ 	.word	0x000032f0
        /*04fc*/ 	.word	0x000000ff
        /*0500*/ 	.word	0x00000000
        /*0504*/ 	.short	0x010a
        /*0506*/ 	.byte	0x1a
	.zero		1


	//   ....[64]....
        /*0508*/ 	.word	0x00003590
        /*050c*/ 	.word	0x000000ff
        /*0510*/ 	.word	0x00000000
        /*0514*/ 	.short	0x010a
        /*0516*/ 	.byte	0x06
	.zero		1


	//   ....[65]....
        /*0518*/ 	.word	0x00003620
        /*051c*/ 	.word	0x000000ff
        /*0520*/ 	.word	0x00000000
        /*0524*/ 	.short	0x010a
        /*0526*/ 	.byte	0x06
	.zero		1


	//   ....[66]....
        /*0528*/ 	.word	0x000036b0
        /*052c*/ 	.word	0x000000ff
        /*0530*/ 	.word	0x00000000
        /*0534*/ 	.short	0x010a
        /*0536*/ 	.byte	0x06
	.zero		1


	//   ....[67]....
        /*0538*/ 	.word	0x00003740
        /*053c*/ 	.word	0x000000ff
        /*0540*/ 	.word	0x00000000
        /*0544*/ 	.short	0x010a
        /*0546*/ 	.byte	0x07
	.zero		1


	//   ....[68]....
        /*0548*/ 	.word	0x00003bc0
        /*054c*/ 	.word	0x00000000
        /*0550*/ 	.word	0x00000090
        /*0554*/ 	.short	0x010a
        /*0556*/ 	.byte	0xff
	.zero		1


	//   ....[69]....
        /*0558*/ 	.word	0x00003c80
        /*055c*/ 	.word	0x00000000
        /*0560*/ 	.word	0x00000000
        /*0564*/ 	.short	0x0101
        /*0566*/ 	.byte	0xff
	.zero		1


	//   ....[70]....
        /*0568*/ 	.word	0x00003fa0
        /*056c*/ 	.word	0x000000ff
        /*0570*/ 	.word	0x00000088
        /*0574*/ 	.short	0x010a
        /*0576*/ 	.byte	0x07
	.zero		1


	//   ....[71]....
        /*0578*/ 	.word	0x00004190
        /*057c*/ 	.word	0x000000ff
        /*0580*/ 	.word	0x00000060
        /*0584*/ 	.short	0x010a
        /*0586*/ 	.byte	0x07
	.zero		1


	//   ....[72]....
        /*0588*/ 	.word	0x00004300
        /*058c*/ 	.word	0x000000ff
        /*0590*/ 	.word	0x00000040
        /*0594*/ 	.short	0x010b
        /*0596*/ 	.byte	0x07
	.zero		1


	//   ....[73]....
        /*0598*/ 	.word	0x00004310
        /*059c*/ 	.word	0x000000ff
        /*05a0*/ 	.word	0x00000000
        /*05a4*/ 	.short	0x0101
        /*05a6*/ 	.byte	0x08
	.zero		1


	//   ....[74]....
        /*05a8*/ 	.word	0x00004320
        /*05ac*/ 	.word	0x000000ff
        /*05b0*/ 	.word	0x00000068
        /*05b4*/ 	.short	0x010a
        /*05b6*/ 	.byte	0x07
	.zero		1


	//   ....[75]....
        /*05b8*/ 	.word	0x00004470
        /*05bc*/ 	.word	0x000000ff
        /*05c0*/ 	.word	0x00000048
        /*05c4*/ 	.short	0x010b
        /*05c6*/ 	.byte	0x07
	.zero		1


	//   ....[76]....
        /*05c8*/ 	.word	0x00004480
        /*05cc*/ 	.word	0x000000ff
        /*05d0*/ 	.word	0x00000000
        /*05d4*/ 	.short	0x0101
        /*05d6*/ 	.byte	0x08
	.zero		1


	//   ....[77]....
        /*05d8*/ 	.word	0x00004490
        /*05dc*/ 	.word	0x000000ff
        /*05e0*/ 	.word	0x00000070
        /*05e4*/ 	.short	0x010a
        /*05e6*/ 	.byte	0x07
	.zero		1


	//   ....[78]....
        /*05e8*/ 	.word	0x00004610
        /*05ec*/ 	.word	0x000000ff
        /*05f0*/ 	.word	0x00000050
        /*05f4*/ 	.short	0x010b
        /*05f6*/ 	.byte	0x07
	.zero		1


	//   ....[79]....
        /*05f8*/ 	.word	0x00004650
        /*05fc*/ 	.word	0x000000ff
        /*0600*/ 	.word	0x00000000
        /*0604*/ 	.short	0x0101
        /*0606*/ 	.byte	0x08
	.zero		1


	//   ....[80]....
        /*0608*/ 	.word	0x00004690
        /*060c*/ 	.word	0x000000ff
        /*0610*/ 	.word	0x00000078
        /*0614*/ 	.short	0x010a
        /*0616*/ 	.byte	0x07
	.zero		1


	//   ....[81]....
        /*0618*/ 	.word	0x000048d0
        /*061c*/ 	.word	0x000000ff
        /*0620*/ 	.word	0x00000058
        /*0624*/ 	.short	0x010b
        /*0626*/ 	.byte	0x07
	.zero		1


	//   ....[82]....
        /*0628*/ 	.word	0x000048f0
        /*062c*/ 	.word	0x000000ff
        /*0630*/ 	.word	0x00000000
        /*0634*/ 	.short	0x0101
        /*0636*/ 	.byte	0x0d
	.zero		1


	//   ....[83]....
        /*0638*/ 	.word	0x00004920
        /*063c*/ 	.word	0x000000ff
        /*0640*/ 	.word	0x00000060
        /*0644*/ 	.short	0x010a
        /*0646*/ 	.byte	0x07
	.zero		1


	//   ....[84]....
        /*0648*/ 	.word	0x00004940
        /*064c*/ 	.word	0x000000ff
        /*0650*/ 	.word	0x00000068
        /*0654*/ 	.short	0x010a
        /*0656*/ 	.byte	0x07
	.zero		1


	//   ....[85]....
        /*0658*/ 	.word	0x00004960
        /*065c*/ 	.word	0x000000ff
        /*0660*/ 	.word	0x00000070
        /*0664*/ 	.short	0x010a
        /*0666*/ 	.byte	0x07
	.zero		1


	//   ....[86]....
        /*0668*/ 	.word	0x000049a0
        /*066c*/ 	.word	0x00000000
        /*0670*/ 	.word	0x00000078
        /*0674*/ 	.short	0x010a
        /*0676*/ 	.byte	0xff
	.zero		1


	//   ....[87]....
        /*0678*/ 	.word	0x00004d00
        /*067c*/ 	.word	0x00000000
        /*0680*/ 	.word	0x00000090
        /*0684*/ 	.short	0x010a
        /*0686*/ 	.byte	0xff
	.zero		1


	//   ....[88]....
        /*0688*/ 	.word	0x00004e10
        /*068c*/ 	.word	0x00000000
        /*0690*/ 	.word	0x00000000
        /*0694*/ 	.short	0x0101
        /*0696*/ 	.byte	0xff
	.zero		1


	//   ....[89]....
        /*0698*/ 	.word	0x00005890
        /*069c*/ 	.word	0x000000ff
        /*06a0*/ 	.word	0x00000040
        /*06a4*/ 	.short	0x010a
        /*06a6*/ 	.byte	0x30
	.zero		1


	//   ....[90]....
        /*06a8*/ 	.word	0x000058d0
        /*06ac*/ 	.word	0x00000040
        /*06b0*/ 	.word	0x000000b0
        /*06b4*/ 	.short	0x010a
        /*06b6*/ 	.byte	0xff
	.zero		1


	//   ....[91]....
        /*06b8*/ 	.word	0x00005a40
        /*06bc*/ 	.word	0x000000ff
        /*06c0*/ 	.word	0x00000040
        /*06c4*/ 	.short	0x010a
        /*06c6*/ 	.byte	0x30
	.zero		1


	//   ....[92]....
        /*06c8*/ 	.word	0x00005b40
        /*06cc*/ 	.word	0x00000040
        /*06d0*/ 	.word	0x000000b0
        /*06d4*/ 	.short	0x010a
        /*06d6*/ 	.byte	0xff
	.zero		1


	//   ....[93]....
        /*06d8*/ 	.word	0x00006640
        /*06dc*/ 	.word	0x00000000
        /*06e0*/ 	.word	0x00000000
        /*06e4*/ 	.short	0x0101
        /*06e6*/ 	.byte	0xff
	.zero		1


	//   ....[94]....
        /*06e8*/ 	.word	0x00006650
        /*06ec*/ 	.word	0x00000002
        /*06f0*/ 	.word	0x00000040
        /*06f4*/ 	.short	0x010a
        /*06f6*/ 	.byte	0xff
	.zero		1


	//   ....[95]....
        /*06f8*/ 	.word	0x00006720
        /*06fc*/ 	.word	0x00000002
        /*0700*/ 	.word	0x00000040
        /*0704*/ 	.short	0x010a
        /*0706*/ 	.byte	0xff
	.zero		1


	//   ....[96]....
        /*0708*/ 	.word	0x000072a0
        /*070c*/ 	.word	0x0000004a
        /*0710*/ 	.word	0x00000000
        /*0714*/ 	.short	0x0101
        /*0716*/ 	.byte	0xff
	.zero		1


	//   ....[97]....
        /*0718*/ 	.word	0x000072c0
        /*071c*/ 	.word	0x00000000
        /*0720*/ 	.word	0x00000040
        /*0724*/ 	.short	0x010a
        /*0726*/ 	.byte	0xff
	.zero		1


	//   ....[98]....
        /*0728*/ 	.word	0x00007380
        /*072c*/ 	.word	0x00000000
        /*0730*/ 	.word	0x00000040
        /*0734*/ 	.short	0x010a
        /*0736*/ 	.byte	0xff
	.zero		1


	//   ....[99]....
        /*0738*/ 	.word	0x00007f00
        /*073c*/ 	.word	0x0000004a
        /*0740*/ 	.word	0x00000000
        /*0744*/ 	.short	0x0101
        /*0746*/ 	.byte	0xff
	.zero		1


	//   ....[100]....
        /*0748*/ 	.word	0x00007f20
        /*074c*/ 	.word	0x00000002
        /*0750*/ 	.word	0x00000040
        /*0754*/ 	.short	0x010a
        /*0756*/ 	.byte	0xff
	.zero		1


	//   ....[101]....
        /*0758*/ 	.word	0x00007fe0
        /*075c*/ 	.word	0x00000002
        /*0760*/ 	.word	0x00000040
        /*0764*/ 	.short	0x010a
        /*0766*/ 	.byte	0xff
	.zero		1


	//   ....[102]....
        /*0768*/ 	.word	0x00008340
        /*076c*/ 	.word	0x000000ff
        /*0770*/ 	.word	0x00000000
        /*0774*/ 	.short	0x0101
        /*0776*/ 	.byte	0x05
	.zero		1


	//   ....[103]....
        /*0778*/ 	.word	0x00008bc0
        /*077c*/ 	.word	0x00000000
        /*0780*/ 	.word	0x00000000
        /*0784*/ 	.short	0x0101
        /*0786*/ 	.byte	0xff
	.zero		1


	//   ....[104]....
        /*0788*/ 	.word	0x00008e30
        /*078c*/ 	.word	0x000000ff
        /*0790*/ 	.word	0x00000000
        /*0794*/ 	.short	0x0101
        /*0796*/ 	.byte	0x04
	.zero		1


	//   ....[105]....
        /*0798*/ 	.word	0x00008e50
        /*079c*/ 	.word	0x00000002
        /*07a0*/ 	.word	0x00000100
        /*07a4*/ 	.short	0x010a
        /*07a6*/ 	.byte	0xff
	.zero		1


	//   ....[106]....
        /*07a8*/ 	.word	0x00008eb0
        /*07ac*/ 	.word	0x00000002
        /*07b0*/ 	.word	0x00000020
        /*07b4*/ 	.short	0x010a
        /*07b6*/ 	.byte	0xff
	.zero		1


	//   ....[107]....
        /*07b8*/ 	.word	0x00008f10
        /*07bc*/ 	.word	0x00000002
        /*07c0*/ 	.word	0x00000020
        /*07c4*/ 	.short	0x010a
        /*07c6*/ 	.byte	0xff
	.zero		1


	//   ....[108]....
        /*07c8*/ 	.word	0x00008f60
        /*07cc*/ 	.word	0x00000002
        /*07d0*/ 	.word	0x00000090
        /*07d4*/ 	.short	0x010a
        /*07d6*/ 	.byte	0xff
	.zero		1


	//   ....[109]....
        /*07d8*/ 	.word	0x00008fc0
        /*07dc*/ 	.word	0x00000000
        /*07e0*/ 	.word	0x00000000
        /*07e4*/ 	.short	0x010a
        /*07e6*/ 	.byte	0xff
	.zero		1


	//   ....[110]....
        /*07e8*/ 	.word	0x00009020
        /*07ec*/ 	.word	0x00000000
        /*07f0*/ 	.word	0x00000000
        /*07f4*/ 	.short	0x010a
        /*07f6*/ 	.byte	0xff
	.zero		1


	//   ....[111]....
        /*07f8*/ 	.word	0x00009080
        /*07fc*/ 	.word	0x00000000
        /*0800*/ 	.word	0x00000000
        /*0804*/ 	.short	0x010a
        /*0806*/ 	.byte	0xff
	.zero		1


	//   ....[112]....
        /*0808*/ 	.word	0x000090d0
        /*080c*/ 	.word	0x00000000
        /*0810*/ 	.word	0x000000f0
        /*0814*/ 	.short	0x010a
        /*0816*/ 	.byte	0xff
	.zero		1


	//   ....[113]....
        /*0818*/ 	.word	0x00009130
        /*081c*/ 	.word	0x00000000
        /*0820*/ 	.word	0x000000a0
        /*0824*/ 	.short	0x010a
        /*0826*/ 	.byte	0xff
	.zero		1


	//   ....[114]....
        /*0828*/ 	.word	0x00009180
        /*082c*/ 	.word	0x00000000
        /*0830*/ 	.word	0x00000090
        /*0834*/ 	.short	0x010a
        /*0836*/ 	.byte	0xff
	.zero		1


	//   ....[115]....
        /*0838*/ 	.word	0x000091e0
        /*083c*/ 	.word	0x00000000
        /*0840*/ 	.word	0x000000a0
        /*0844*/ 	.short	0x010a
        /*0846*/ 	.byte	0xff
	.zero		1


	//   ....[116]....
        /*0848*/ 	.word	0x00009230
        /*084c*/ 	.word	0x00000000
        /*0850*/ 	.word	0x00000090
        /*0854*/ 	.short	0x010a
        /*0856*/ 	.byte	0xff
	.zero		1


	//   ....[117]....
        /*0858*/ 	.word	0x00009290
        /*085c*/ 	.word	0x00000002
        /*0860*/ 	.word	0x000000d0
        /*0864*/ 	.short	0x010a
        /*0866*/ 	.byte	0xff
	.zero		1


	//   ....[118]....
        /*0868*/ 	.word	0x000092f0
        /*086c*/ 	.word	0x00000000
        /*0870*/ 	.word	0x00000000
        /*0874*/ 	.short	0x010a
        /*0876*/ 	.byte	0xff
	.zero		1


	//   ....[119]....
        /*0878*/ 	.word	0x00009350
        /*087c*/ 	.word	0x00000000
        /*0880*/ 	.word	0x00000000
        /*0884*/ 	.short	0x010a
        /*0886*/ 	.byte	0xff
	.zero		1


	//   ....[120]....
        /*0888*/ 	.word	0x000093b0
        /*088c*/ 	.word	0x00000000
        /*0890*/ 	.word	0x00000000
        /*0894*/ 	.short	0x010a
        /*0896*/ 	.byte	0xff
	.zero		1


	//   ....[121]....
        /*0898*/ 	.word	0x00009410
        /*089c*/ 	.word	0x00000000
        /*08a0*/ 	.word	0x00000000
        /*08a4*/ 	.short	0x010a
        /*08a6*/ 	.byte	0xff
	.zero		1


	//   ....[122]....
        /*08a8*/ 	.word	0x00009470
        /*08ac*/ 	.word	0x00000000
        /*08b0*/ 	.word	0x00000000
        /*08b4*/ 	.short	0x010a
        /*08b6*/ 	.byte	0xff
	.zero		1


	//   ....[123]....
        /*08b8*/ 	.word	0x000094c0
        /*08bc*/ 	.word	0x00000000
        /*08c0*/ 	.word	0x00000090
        /*08c4*/ 	.short	0x010a
        /*08c6*/ 	.byte	0xff
	.zero		1


	//   ....[124]....
        /*08c8*/ 	.word	0x00009520
        /*08cc*/ 	.word	0x00000000
        /*08d0*/ 	.word	0x00000088
        /*08d4*/ 	.short	0x010a
        /*08d6*/ 	.byte	0xff
	.zero		1


	//   ....[125]....
        /*08d8*/ 	.word	0x00009580
        /*08dc*/ 	.word	0x00000000
        /*08e0*/ 	.word	0x00000060
        /*08e4*/ 	.short	0x010a
        /*08e6*/ 	.byte	0xff
	.zero		1


	//   ....[126]....
        /*08e8*/ 	.word	0x000095e0
        /*08ec*/ 	.word	0x00000000
        /*08f0*/ 	.word	0x00000068
        /*08f4*/ 	.short	0x010a
        /*08f6*/ 	.byte	0xff
	.zero		1


	//   ....[127]....
        /*08f8*/ 	.word	0x00009640
        /*08fc*/ 	.word	0x00000000
        /*0900*/ 	.word	0x00000070
        /*0904*/ 	.short	0x010a
        /*0906*/ 	.byte	0xff
	.zero		1


	//   ....[128]....
        /*0908*/ 	.word	0x000096a0
        /*090c*/ 	.word	0x00000000
        /*0910*/ 	.word	0x00000078
        /*0914*/ 	.short	0x010a
        /*0916*/ 	.byte	0xff
	.zero		1


	//   ....[129]....
        /*0918*/ 	.word	0x00009700
        /*091c*/ 	.word	0x00000000
        /*0920*/ 	.word	0x00000060
        /*0924*/ 	.short	0x010a
        /*0926*/ 	.byte	0xff
	.zero		1


	//   ....[130]....
        /*0928*/ 	.word	0x00009760
        /*092c*/ 	.word	0x00000000
        /*0930*/ 	.word	0x00000068
        /*0934*/ 	.short	0x010a
        /*0936*/ 	.byte	0xff
	.zero		1


	//   ....[131]....
        /*0938*/ 	.word	0x000097c0
        /*093c*/ 	.word	0x00000000
        /*0940*/ 	.word	0x00000070
        /*0944*/ 	.short	0x010a
        /*0946*/ 	.byte	0xff
	.zero		1


	//   ....[132]....
        /*0948*/ 	.word	0x00009810
        /*094c*/ 	.word	0x00000000
        /*0950*/ 	.word	0x00000090
        /*0954*/ 	.short	0x010a
        /*0956*/ 	.byte	0xff
	.zero		1


	//   ....[133]....
        /*0958*/ 	.word	0x00009870
        /*095c*/ 	.word	0x00000000
        /*0960*/ 	.word	0x00000040
        /*0964*/ 	.short	0x010a
        /*0966*/ 	.byte	0xff
	.zero		1


	//   ....[134]....
        /*0968*/ 	.word	0x000098c0
        /*096c*/ 	.word	0x00000040
        /*0970*/ 	.word	0x000000b0
        /*0974*/ 	.short	0x010a
        /*0976*/ 	.byte	0xff
	.zero		1


	//   ....[135]....
        /*0978*/ 	.word	0x00009910
        /*097c*/ 	.word	0x00000002
        /*0980*/ 	.word	0x00000040
        /*0984*/ 	.short	0x010a
        /*0986*/ 	.byte	0xff
	.zero		1


	//   ....[136]....
        /*0988*/ 	.word	0x00009960
        /*098c*/ 	.word	0x00000000
        /*0990*/ 	.word	0x00000040
        /*0994*/ 	.short	0x010a
        /*0996*/ 	.byte	0xff
	.zero		1


	//   ....[137]....
        /*0998*/ 	.word	0x000099b0
        /*099c*/ 	.word	0x00000002
        /*09a0*/ 	.word	0x00000040
        /*09a4*/ 	.short	0x010a
        /*09a6*/ 	.byte	0xff
	.zero		1


	//----- nvinfo : EIATTR_NUM_MBARRIERS
	.align		4
.L_47:
        /*09a8*/ 	.byte	0x03, 0x38
        /*09aa*/ 	.short	0x0022


	//----- nvinfo : EIATTR_EXIT_INSTR_OFFSETS
	.align		4
        /*09ac*/ 	.byte	0x04, 0x1c
        /*09ae*/ 	.short	(.L_49 - .L_48)


	//   ....[0]....
.L_48:
        /*09b0*/ 	.word	0x00002500


	//   ....[1]....
        /*09b4*/ 	.word	0x000029f0


	//   ....[2]....
        /*09b8*/ 	.word	0x00002a50


	//   ....[3]....
        /*09bc*/ 	.word	0x000039a0


	//   ....[4]....
        /*09c0*/ 	.word	0x000049d0


	//   ....[5]....
        /*09c4*/ 	.word	0x00004a10


	//   ....[6]....
        /*09c8*/ 	.word	0x00008d20


	//   ....[7]....
        /*09cc*/ 	.word	0x00008da0


	//   ....[8]....
        /*09d0*/ 	.word	0x00008dd0


	//   ....[9]....
        /*09d4*/ 	.word	0x00008e40


	//----- nvinfo : EIATTR_MAX_THREADS
	.align		4
.L_49:
        /*09d8*/ 	.byte	0x04, 0x05
        /*09da*/ 	.short	(.L_51 - .L_50)
.L_50:
        /*09dc*/ 	.word	0x00000100
        /*09e0*/ 	.word	0x00000001
        /*09e4*/ 	.word	0x00000001


	//----- nvinfo : EIATTR_CRS_STACK_SIZE
	.align		4
.L_51:
        /*09e8*/ 	.byte	0x04, 0x1e
        /*09ea*/ 	.short	(.L_53 - .L_52)
.L_52:
        /*09ec*/ 	.word	0x00000000


	//----- nvinfo : EIATTR_CBANK_PARAM_SIZE
	.align		4
.L_53:
        /*09f0*/ 	.byte	0x03, 0x19
        /*09f2*/ 	.short	0x0800


	//----- nvinfo : EIATTR_PARAM_CBANK
	.align		4
        /*09f4*/ 	.byte	0x04, 0x0a
        /*09f6*/ 	.short	(.L_55 - .L_54)
	.align		4
.L_54:
        /*09f8*/ 	.word	index@(.nv.constant0._ZN7cutlass13device_kernelINS_4gemm6kernel13GemmUniversalIN4cute5tupleIJiiiiEEENS1_10collective13CollectiveMmaINS1_35MainloopSm100TmaUmmaWarpSpecializedILi4ELi2ELi4ENS5_IJNS4_1CILi1EEESB_SB_EEEEENS5_IJNSA_ILi64EEENSA_ILi256EEESE_EEENS_6half_tENS5_IJSB_llEEESH_NS5_IJlSB_lEEENS4_8TiledMMAINS4_8MMA_AtomIJNS4_20SM100_MMA_F16BF16_SSISH_SH_fLi64ELi256ELNS4_4UMMA5MajorE1ELSO_0ELNSN_7ScaleInE0ELSP_0EEEEEENS4_6LayoutISC_NS5_IJNSA_ILi0EEEST_ST_EEEEENS5_IJNS4_10UnderscoreESW_SW_EEEEENS4_13SM90_TMA_LOADENS4_14ComposedLayoutINS4_7SwizzleILi3ELi4ELi3EEENS4_18smem_ptr_flag_bitsILi16EEENSS_INS5_IJSE_NSA_ILi8EEEEEENS5_IJSB_SE_EEEEEEEvNS4_8identityESZ_NS10_IS12_S14_NSS_INS5_IJS15_SE_EEENS5_IJSE_SB_EEEEEEEvS1A_EENS_8epilogue10collective18CollectiveEpilogueINS1G_23Sm100TmaWarpSpecializedILi4ELi2ELi32ELb1ELb0EEEJSG_NS5_IJNSS_ISE_SB_EES1L_EEESH_SJ_SH_SJ_NS1G_6fusion15FusionCallbacksIS1K_NS1N_17LinearCombinationISH_fSH_fLNS_15FloatRoundStyleE2EEESG_S1M_JEEENS4_5SM1004TMEM4LOAD26SM100_TMEM_LOAD_16dp256b8xESZ_S1E_NS4_17SM75_U32x4_LDSM_NENS4_14SM90_TMA_STOREES1E_NS4_17SM90_U32x4_STSM_NENS4_39AutoVectorizingCopyWithAssumedAlignmentILi128EEEEEEvvEEEEvNT_6ParamsE)
        /*09fc*/ 	.short	0x0380
        /*09fe*/ 	.short	0x0800


	//----- nvinfo : EIATTR_SW_WAR
	.align		4
.L_55:
        /*0a00*/ 	.byte	0x04, 0x36
        /*0a02*/ 	.short	(.L_57 - .L_56)
.L_56:
        /*0a04*/ 	.word	0x00000008
.L_57:


//--------------------- .nv.callgraph             --------------------------
	.section	.nv.callgraph,"",@"SHT_CUDA_CALLGRAPH"
	.align	4
	.sectionentsize	8
	.align		4
        /*0000*/ 	.word	0x00000000
	.align		4
        /*0004*/ 	.word	0xffffffff
	.align		4
        /*0008*/ 	.word	index@(_ZN7cutlass13device_kernelINS_4gemm6kernel13GemmUniversalIN4cute5tupleIJiiiiEEENS1_10collective13CollectiveMmaINS1_35MainloopSm100TmaUmmaWarpSpecializedILi4ELi2ELi4ENS5_IJNS4_1CILi1EEESB_SB_EEEEENS5_IJNSA_ILi64EEENSA_ILi256EEESE_EEENS_6half_tENS5_IJSB_llEEESH_NS5_IJlSB_lEEENS4_8TiledMMAINS4_8MMA_AtomIJNS4_20SM100_MMA_F16BF16_SSISH_SH_fLi64ELi256ELNS4_4UMMA5MajorE1ELSO_0ELNSN_7ScaleInE0ELSP_0EEEEEENS4_6LayoutISC_NS5_IJNSA_ILi0EEEST_ST_EEEEENS5_IJNS4_10UnderscoreESW_SW_EEEEENS4_13SM90_TMA_LOADENS4_14ComposedLayoutINS4_7SwizzleILi3ELi4ELi3EEENS4_18smem_ptr_flag_bitsILi16EEENSS_INS5_IJSE_NSA_ILi8EEEEEENS5_IJSB_SE_EEEEEEEvNS4_8identityESZ_NS10_IS12_S14_NSS_INS5_IJS15_SE_EEENS5_IJSE_SB_EEEEEEEvS1A_EENS_8epilogue10collective18CollectiveEpilogueINS1G_23Sm100TmaWarpSpecializedILi4ELi2ELi32ELb1ELb0EEEJSG_NS5_IJNSS_ISE_SB_EES1L_EEESH_SJ_SH_SJ_NS1G_6fusion15FusionCallbacksIS1K_NS1N_17LinearCombinationISH_fSH_fLNS_15FloatRoundStyleE2EEESG_S1M_JEEENS4_5SM1004TMEM4LOAD26SM100_TMEM_LOAD_16dp256b8xESZ_S1E_NS4_17SM75_U32x4_LDSM_NENS4_14SM90_TMA_STOREES1E_NS4_17SM90_U32x4_STSM_NENS4_39AutoVectorizingCopyWithAssumedAlignmentILi128EEEEEEvvEEEEvNT_6ParamsE)
	.align		4
        /*000c*/ 	.word	index@(__assertfail)
	.align		4
        /*0010*/ 	.word	0x00000000
	.align		4
        /*0014*/ 	.word	0xfffffffe
	.align		4
        /*0018*/ 	.word	0x00000000
	.align		4
        /*001c*/ 	.word	0xfffffffd
	.align		4
        /*0020*/ 	.word	0x00000000
	.align		4
        /*0024*/ 	.word	0xfffffffc


//--------------------- .nv.constant4             --------------------------
	.section	.nv.constant4,"a",@progbits
	.align	8
	.align		8
.nv.constant4:
        /*0000*/ 	.dword	__assertfail
	.align		8
        /*0008*/ 	.dword	__unnamed_1
	.align		8
        /*0010*/ 	.dword	__unnamed_2
	.align		8
        /*0018*/ 	.dword	_ZN40_INTERNAL_8867eac4_4_k_cu_15c04af1_351104cuda3std3__45__cpo5beginE
	.align		8
        /*0020*/ 	.dword	_ZN40_INTERNAL_8867eac4_4_k_cu_15c04af1_351104cuda3std3__45__cpo3endE
	.align		8
        /*0028*/ 	.dword	_ZN40_INTERNAL_8867eac4_4_k_cu_15c04af1_351104cuda3std3__45__cpo6cbeginE
	.align		8
        /*0030*/ 	.dword	_ZN40_INTERNAL_8867eac4_4_k_cu_15c04af1_351104cuda3std3__45__cpo4cendE
	.align		8
        /*0038*/ 	.dword	_ZN40_INTERNAL_8867eac4_4_k_cu_15c04af1_351104cuda3std3__442_GLOBAL__N__8867eac4_4_k_cu_15c04af1_351106ignoreE
	.align		8
        /*0040*/ 	.dword	_ZN40_INTERNAL_8867eac4_4_k_cu_15c04af1_351104cuda3std3__419piecewise_constructE
	.align		8
        /*0048*/ 	.dword	_ZN40_INTERNAL_8867eac4_4_k_cu_15c04af1_351104cuda3std3__48in_placeE
	.align		8
        /*0050*/ 	.dword	_ZN40_INTERNAL_8867eac4_4_k_cu_15c04af1_351104cuda3std6ranges3__45__cpo4swapE
	.align		8
        /*0058*/ 	.dword	_ZN40_INTERNAL_8867eac4_4_k_cu_15c04af1_351104cuda3std6ranges3__45__cpo9iter_moveE
	.align		8
        /*0060*/ 	.dword	_ZN40_INTERNAL_8867eac4_4_k_cu_15c04af1_351104cute7productE
	.align		8
        /*0068*/ 	.dword	_ZN40_INTERNAL_8867eac4_4_k_cu_15c04af1_351104cute1_E
	.align		8
        /*0070*/ 	.dword	$str$25
	.align		8
        /*0078*/ 	.dword	$str$26
	.align		8
        /*0080*/ 	.dword	$str$27
	.align		8
        /*0088*/ 	.dword	$str$28


//--------------------- .text._ZN7cutlass13device_kernelINS_4gemm6kernel13GemmUniversalIN4cute5tupleIJiiiiEEENS1_10collective13CollectiveMmaINS1_35MainloopSm100TmaUmmaWarpSpecializedILi4ELi2ELi4ENS5_IJNS4_1CILi1EEESB_SB_EEEEENS5_IJNSA_ILi64EEENSA_ILi256EEESE_EEENS_6half_tENS5_IJSB_llEEESH_NS5_IJlSB_lEEENS4_8TiledMMAINS4_8MMA_AtomIJNS4_20SM100_MMA_F16BF16_SSISH_SH_fLi64ELi256ELNS4_4UMMA5MajorE1ELSO_0ELNSN_7ScaleInE0ELSP_0EEEEEENS4_6LayoutISC_NS5_IJNSA_ILi0EEEST_ST_EEEEENS5_IJNS4_10UnderscoreESW_SW_EEEEENS4_13SM90_TMA_LOADENS4_14ComposedLayoutINS4_7SwizzleILi3ELi4ELi3EEENS4_18smem_ptr_flag_bitsILi16EEENSS_INS5_IJSE_NSA_ILi8EEEEEENS5_IJSB_SE_EEEEEEEvNS4_8identityESZ_NS10_IS12_S14_NSS_INS5_IJS15_SE_EEENS5_IJSE_SB_EEEEEEEvS1A_EENS_8epilogue10collective18CollectiveEpilogueINS1G_23Sm100TmaWarpSpecializedILi4ELi2ELi32ELb1ELb0EEEJSG_NS5_IJNSS_ISE_SB_EES1L_EEESH_SJ_SH_SJ_NS1G_6fusion15FusionCallbacksIS1K_NS1N_17LinearCombinationISH_fSH_fLNS_15FloatRoundStyleE2EEESG_S1M_JEEENS4_5SM1004TMEM4LOAD26SM100_TMEM_LOAD_16dp256b8xESZ_S1E_NS4_17SM75_U32x4_LDSM_NENS4_14SM90_TMA_STOREES1E_NS4_17SM90_U32x4_STSM_NENS4_39AutoVectorizingCopyWithAssumedAlignmentILi128EEEEEEvvEEEEvNT_6ParamsE --------------------------
	.section	.text._ZN7cutlass13device_kernelINS_4gemm6kernel13GemmUniversalIN4cute5tupleIJiiiiEEENS1_10collective13CollectiveMmaINS1_35MainloopSm100TmaUmmaWarpSpecializedILi4ELi2ELi4ENS5_IJNS4_1CILi1EEESB_SB_EEEEENS5_IJNSA_ILi64EEENSA_ILi256EEESE_EEENS_6half_tENS5_IJSB_llEEESH_NS5_IJlSB_lEEENS4_8TiledMMAINS4_8MMA_AtomIJNS4_20SM100_MMA_F16BF16_SSISH_SH_fLi64ELi256ELNS4_4UMMA5MajorE1ELSO_0ELNSN_7ScaleInE0ELSP_0EEEEEENS4_6LayoutISC_NS5_IJNSA_ILi0EEEST_ST_EEEEENS5_IJNS4_10UnderscoreESW_SW_EEEEENS4_13SM90_TMA_LOADENS4_14ComposedLayoutINS4_7SwizzleILi3ELi4ELi3EEENS4_18smem_ptr_flag_bitsILi16EEENSS_INS5_IJSE_NSA_ILi8EEEEEENS5_IJSB_SE_EEEEEEEvNS4_8identityESZ_NS10_IS12_S14_NSS_INS5_IJS15_SE_EEENS5_IJSE_SB_EEEEEEEvS1A_EENS_8epilogue10collective18CollectiveEpilogueINS1G_23Sm100TmaWarpSpecializedILi4ELi2ELi32ELb1ELb0EEEJSG_NS5_IJNSS_ISE_SB_EES1L_EEESH_SJ_SH_SJ_NS1G_6fusion15FusionCallbacksIS1K_NS1N_17LinearCombinationISH_fSH_fLNS_15FloatRoundStyleE2EEESG_S1M_JEEENS4_5SM1004TMEM4LOAD26SM100_TMEM_LOAD_16dp256b8xESZ_S1E_NS4_17SM75_U32x4_LDSM_NENS4_14SM90_TMA_STOREES1E_NS4_17SM90_U32x4_STSM_NENS4_39AutoVectorizingCopyWithAssumedAlignmentILi128EEEEEEvvEEEEvNT_6ParamsE,"ax",@progbits
	.align	128
.text._ZN7cutlass13device_kernelINS_4gemm6kernel13GemmUniversalIN4cute5tupleIJiiiiEEENS1_10collective13CollectiveMmaINS1_35MainloopSm100TmaUmmaWarpSpecializedILi4ELi2ELi4ENS5_IJNS4_1CILi1EEESB_SB_EEEEENS5_IJNSA_ILi64EEENSA_ILi256EEESE_EEENS_6half_tENS5_IJSB_llEEESH_NS5_IJlSB_lEEENS4_8TiledMMAINS4_8MMA_AtomIJNS4_20SM100_MMA_F16BF16_SSISH_SH_fLi64ELi256ELNS4_4UMMA5MajorE1ELSO_0ELNSN_7ScaleInE0ELSP_0EEEEEENS4_6LayoutISC_NS5_IJNSA_ILi0EEEST_ST_EEEEENS5_IJNS4_10UnderscoreESW_SW_EEEEENS4_13SM90_TMA_LOADENS4_14ComposedLayoutINS4_7SwizzleILi3ELi4ELi3EEENS4_18smem_ptr_flag_bitsILi16EEENSS_INS5_IJSE_NSA_ILi8EEEEEENS5_IJSB_SE_EEEEEEEvNS4_8identityESZ_NS10_IS12_S14_NSS_INS5_IJS15_SE_EEENS5_IJSE_SB_EEEEEEEvS1A_EENS_8epilogue10collective18CollectiveEpilogueINS1G_23Sm100TmaWarpSpecializedILi4ELi2ELi32ELb1ELb0EEEJSG_NS5_IJNSS_ISE_SB_EES1L_EEESH_SJ_SH_SJ_NS1G_6fusion15FusionCallbacksIS1K_NS1N_17LinearCombinationISH_fSH_fLNS_15FloatRoundStyleE2EEESG_S1M_JEEENS4_5SM1004TMEM4LOAD26SM100_TMEM_LOAD_16dp256b8xESZ_S1E_NS4_17SM75_U32x4_LDSM_NENS4_14SM90_TMA_STOREES1E_NS4_17SM90_U32x4_STSM_NENS4_39AutoVectorizingCopyWithAssumedAlignmentILi128EEEEEEvvEEEEvNT_6ParamsE:
        .type           _ZN7cutlass13device_kernelINS_4gemm6kernel13GemmUniversalIN4cute5tupleIJiiiiEEENS1_10collective13CollectiveMmaINS1_35MainloopSm100TmaUmmaWarpSpecializedILi4ELi2ELi4ENS5_IJNS4_1CILi1EEESB_SB_EEEEENS5_IJNSA_ILi64EEENSA_ILi256EEESE_EEENS_6half_tENS5_IJSB_llEEESH_NS5_IJlSB_lEEENS4_8TiledMMAINS4_8MMA_AtomIJNS4_20SM100_MMA_F16BF16_SSISH_SH_fLi64ELi256ELNS4_4UMMA5MajorE1ELSO_0ELNSN_7ScaleInE0ELSP_0EEEEEENS4_6LayoutISC_NS5_IJNSA_ILi0EEEST_ST_EEEEENS5_IJNS4_10UnderscoreESW_SW_EEEEENS4_13SM90_TMA_LOADENS4_14ComposedLayoutINS4_7SwizzleILi3ELi4ELi3EEENS4_18smem_ptr_flag_bitsILi16EEENSS_INS5_IJSE_NSA_ILi8EEEEEENS5_IJSB_SE_EEEEEEEvNS4_8identityESZ_NS10_IS12_S14_NSS_INS5_IJS15_SE_EEENS5_IJSE_SB_EEEEEEEvS1A_EENS_8epilogue10collective18CollectiveEpilogueINS1G_23Sm100TmaWarpSpecializedILi4ELi2ELi32ELb1ELb0EEEJSG_NS5_IJNSS_ISE_SB_EES1L_EEESH_SJ_SH_SJ_NS1G_6fusion15FusionCallbacksIS1K_NS1N_17LinearCombinationISH_fSH_fLNS_15FloatRoundStyleE2EEESG_S1M_JEEENS4_5SM1004TMEM4LOAD26SM100_TMEM_LOAD_16dp256b8xESZ_S1E_NS4_17SM75_U32x4_LDSM_NENS4_14SM90_TMA_STOREES1E_NS4_17SM90_U32x4_STSM_NENS4_39AutoVectorizingCopyWithAssumedAlignmentILi128EEEEEEvvEEEEvNT_6ParamsE,@function
        .size           _ZN7cutlass13device_kernelINS_4gemm6kernel13GemmUniversalIN4cute5tupleIJiiiiEEENS1_10collective13CollectiveMmaINS1_35MainloopSm100TmaUmmaWarpSpecializedILi4ELi2ELi4ENS5_IJNS4_1CILi1EEESB_SB_EEEEENS5_IJNSA_ILi64EEENSA_ILi256EEESE_EEENS_6half_tENS5_IJSB_llEEESH_NS5_IJlSB_lEEENS4_8TiledMMAINS4_8MMA_AtomIJNS4_20SM100_MMA_F16BF16_SSISH_SH_fLi64ELi256ELNS4_4UMMA5MajorE1ELSO_0ELNSN_7ScaleInE0ELSP_0EEEEEENS4_6LayoutISC_NS5_IJNSA_ILi0EEEST_ST_EEEEENS5_IJNS4_10UnderscoreESW_SW_EEEEENS4_13SM90_TMA_LOADENS4_14ComposedLayoutINS4_7SwizzleILi3ELi4ELi3EEENS4_18smem_ptr_flag_bitsILi16EEENSS_INS5_IJSE_NSA_ILi8EEEEEENS5_IJSB_SE_EEEEEEEvNS4_8identityESZ_NS10_IS12_S14_NSS_INS5_IJS15_SE_EEENS5_IJSE_SB_EEEEEEEvS1A_EENS_8epilogue10collective18CollectiveEpilogueINS1G_23Sm100TmaWarpSpecializedILi4ELi2ELi32ELb1ELb0EEEJSG_NS5_IJNSS_ISE_SB_EES1L_EEESH_SJ_SH_SJ_NS1G_6fusion15FusionCallbacksIS1K_NS1N_17LinearCombinationISH_fSH_fLNS_15FloatRoundStyleE2EEESG_S1M_JEEENS4_5SM1004TMEM4LOAD26SM100_TMEM_LOAD_16dp256b8xESZ_S1E_NS4_17SM75_U32x4_LDSM_NENS4_14SM90_TMA_STOREES1E_NS4_17SM90_U32x4_STSM_NENS4_39AutoVectorizingCopyWithAssumedAlignmentILi128EEEEEEvvEEEEvNT_6ParamsE,(.L_x_176 - _ZN7cutlass13device_kernelINS_4gemm6kernel13GemmUniversalIN4cute5tupleIJiiiiEEENS1_10collective13CollectiveMmaINS1_35MainloopSm100TmaUmmaWarpSpecializedILi4ELi2ELi4ENS5_IJNS4_1CILi1EEESB_SB_EEEEENS5_IJNSA_ILi64EEENSA_ILi256EEESE_EEENS_6half_tENS5_IJSB_llEEESH_NS5_IJlSB_lEEENS4_8TiledMMAINS4_8MMA_AtomIJNS4_20SM100_MMA_F16BF16_SSISH_SH_fLi64ELi256ELNS4_4UMMA5MajorE1ELSO_0ELNSN_7ScaleInE0ELSP_0EEEEEENS4_6LayoutISC_NS5_IJNSA_ILi0EEEST_ST_EEEEENS5_IJNS4_10UnderscoreESW_SW_EEEEENS4_13SM90_TMA_LOADENS4_14ComposedLayoutINS4_7SwizzleILi3ELi4ELi3EEENS4_18smem_ptr_flag_bitsILi16EEENSS_INS5_IJSE_NSA_ILi8EEEEEENS5_IJSB_SE_EEEEEEEvNS4_8identityESZ_NS10_IS12_S14_NSS_INS5_IJS15_SE_EEENS5_IJSE_SB_EEEEEEEvS1A_EENS_8epilogue10collective18CollectiveEpilogueINS1G_23Sm100TmaWarpSpecializedILi4ELi2ELi32ELb1ELb0EEEJSG_NS5_IJNSS_ISE_SB_EES1L_EEESH_SJ_SH_SJ_NS1G_6fusion15FusionCallbacksIS1K_NS1N_17LinearCombinationISH_fSH_fLNS_15FloatRoundStyleE2EEESG_S1M_JEEENS4_5SM1004TMEM4LOAD26SM100_TMEM_LOAD_16dp256b8xESZ_S1E_NS4_17SM75_U32x4_LDSM_NENS4_14SM90_TMA_STOREES1E_NS4_17SM90_U32x4_STSM_NENS4_39AutoVectorizingCopyWithAssumedAlignmentILi128EEEEEEvvEEEEvNT_6ParamsE)
        .other          _ZN7cutlass13device_kernelINS_4gemm6kernel13GemmUniversalIN4cute5tupleIJiiiiEEENS1_10collective13CollectiveMmaINS1_35MainloopSm100TmaUmmaWarpSpecializedILi4ELi2ELi4ENS5_IJNS4_1CILi1EEESB_SB_EEEEENS5_IJNSA_ILi64EEENSA_ILi256EEESE_EEENS_6half_tENS5_IJSB_llEEESH_NS5_IJlSB_lEEENS4_8TiledMMAINS4_8MMA_AtomIJNS4_20SM100_MMA_F16BF16_SSISH_SH_fLi64ELi256ELNS4_4UMMA5MajorE1ELSO_0ELNSN_7ScaleInE0ELSP_0EEEEEENS4_6LayoutISC_NS5_IJNSA_ILi0EEEST_ST_EEEEENS5_IJNS4_10UnderscoreESW_SW_EEEEENS4_13SM90_TMA_LOADENS4_14ComposedLayoutINS4_7SwizzleILi3ELi4ELi3EEENS4_18smem_ptr_flag_bitsILi16EEENSS_INS5_IJSE_NSA_ILi8EEEEEENS5_IJSB_SE_EEEEEEEvNS4_8identityESZ_NS10_IS12_S14_NSS_INS5_IJS15_SE_EEENS5_IJSE_SB_EEEEEEEvS1A_EENS_8epilogue10collective18CollectiveEpilogueINS1G_23Sm100TmaWarpSpecializedILi4ELi2ELi32ELb1ELb0EEEJSG_NS5_IJNSS_ISE_SB_EES1L_EEESH_SJ_SH_SJ_NS1G_6fusion15FusionCallbacksIS1K_NS1N_17LinearCombinationISH_fSH_fLNS_15FloatRoundStyleE2EEESG_S1M_JEEENS4_5SM1004TMEM4LOAD26SM100_TMEM_LOAD_16dp256b8xESZ_S1E_NS4_17SM75_U32x4_LDSM_NENS4_14SM90_TMA_STOREES1E_NS4_17SM90_U32x4_STSM_NENS4_39AutoVectorizingCopyWithAssumedAlignmentILi128EEEEEEvvEEEEvNT_6ParamsE,@"STO_CUDA_ENTRY STV_DEFAULT"
_ZN7cutlass13device_kernelINS_4gemm6kernel13GemmUniversalIN4cute5tupleIJiiiiEEENS1_10collective13CollectiveMmaINS1_35MainloopSm100TmaUmmaWarpSpecializedILi4ELi2ELi4ENS5_IJNS4_1CILi1EEESB_SB_EEEEENS5_IJNSA_ILi64EEENSA_ILi256EEESE_EEENS_6half_tENS5_IJSB_llEEESH_NS5_IJlSB_lEEENS4_8TiledMMAINS4_8MMA_AtomIJNS4_20SM100_MMA_F16BF16_SSISH_SH_fLi64ELi256ELNS4_4UMMA5MajorE1ELSO_0ELNSN_7ScaleInE0ELSP_0EEEEEENS4_6LayoutISC_NS5_IJNSA_ILi0EEEST_ST_EEEEENS5_IJNS4_10UnderscoreESW_SW_EEEEENS4_13SM90_TMA_LOADENS4_14ComposedLayoutINS4_7SwizzleILi3ELi4ELi3EEENS4_18smem_ptr_flag_bitsILi16EEENSS_INS5_IJSE_NSA_ILi8EEEEEENS5_IJSB_SE_EEEEEEEvNS4_8identityESZ_NS10_IS12_S14_NSS_INS5_IJS15_SE_EEENS5_IJSE_SB_EEEEEEEvS1A_EENS_8epilogue10collective18CollectiveEpilogueINS1G_23Sm100TmaWarpSpecializedILi4ELi2ELi32ELb1ELb0EEEJSG_NS5_IJNSS_ISE_SB_EES1L_EEESH_SJ_SH_SJ_NS1G_6fusion15FusionCallbacksIS1K_NS1N_17LinearCombinationISH_fSH_fLNS_15FloatRoundStyleE2EEESG_S1M_JEEENS4_5SM1004TMEM4LOAD26SM100_TMEM_LOAD_16dp256b8xESZ_S1E_NS4_17SM75_U32x4_LDSM_NENS4_14SM90_TMA_STOREES1E_NS4_17SM90_U32x4_STSM_NENS4_39AutoVectorizingCopyWithAssumedAlignmentILi128EEEEEEvvEEEEvNT_6ParamsE:
[----:B------:R-:W1:Y:S01]  /*0000*/  LDC R1, c[0x0][0x37c] ;  /* 0x0000df00ff017b82 */ /* 0x000e620000000800 */
[----:B------:R-:W2:Y:S01]  /*0010*/  S2R R101, SR_TID.X ;  /* 0x0000000000657919 */ /* 0x000ea20000002100 */
[----:B------:R-:W3:Y:S01]  /*0020*/  LDCU.64 UR4, c[0x0][0x890] ;  /* 0x00011200ff0477ac */ /* 0x000ee20008000a00 */
[----:B------:R-:W-:Y:S02]  /*0030*/  PRMT R88, RZ, 0x7610, R88 ;  /* 0x00007610ff587816 */ /* 0x000fe40000000058 */
[----:B------:R-:W-:Y:S01]  /*0040*/  ELECT P5, URZ, PT ;  /* 0x0000000000ff782f */ /* 0x000fe200038a0000 */
[----:B------:R-:W4:Y:S01]  /*0050*/  LDCU.64 UR46, c[0x0][0x358] ;  /* 0x00006b00ff2e77ac */ /* 0x000f220008000a00 */
[----:B---3--:R-:W-:-:S04]  /*0060*/  UISETP.NE.U32.AND UP0, UPT, UR4, URZ, UPT ;  /* 0x000000ff0400728c */ /* 0x008fc8000bf05070 */
[----:B------:R-:W-:Y:S01]  /*0070*/  UISETP.NE.AND.EX UP0, UPT, UR5, URZ, UPT, UP0 ;  /* 0x000000ff0500728c */ /* 0x000fe2000bf05300 */
[----:B--2---:R-:W-:-:S05]  /*0080*/  SHF.R.U32.HI R93, RZ, 0x5, R101 ;  /* 0x00000005ff5d7819 */ /* 0x004fca0000011665 */
[----:B------:R-:W2:Y:S02]  /*0090*/  SHFL.IDX PT, R0, R93, RZ, 0x1f ;  /* 0x00001fff5d007589 */ /* 0x000ea400000e0000 */
[----:B--2---:R-:W-:Y:S01]  /*00a0*/  R2UR UR8, R0 ;  /* 0x00000000000872ca */ /* 0x004fe200000e0000 */
[----:B-1--4-:R-:W-:-:S14]  /*00b0*/  BRA.U UP0, `(.L_x_0) ;  /* 0x00000001002c7547 */ /* 0x012fdc000b800000 */
[----:B------:R-:W1:Y:S02]  /*00c0*/  LDCU.64 UR6, c[0x0][0x888] ;  /* 0x00011100ff0677ac */ /* 0x000e640008000a00 */
[----:B-1----:R-:W-:-:S04]  /*00d0*/  UISETP.NE.U32.AND UP0, UPT, UR6, URZ, UPT ;  /* 0x000000ff0600728c */ /* 0x002fc8000bf05070 */
[----:B------:R-:W-:-:S09]  /*00e0*/  UISETP.NE.AND.EX UP0, UPT, UR7, URZ, UPT, UP0 ;  /* 0x000000ff0700728c */ /* 0x000fd2000bf05300 */
[----:B------:R-:W-:Y:S05]  /*00f0*/  BRA.U !UP0, `(.L_x_1) ;  /* 0x0000000108107547 */ /* 0x000fea000b800000 */
[----:B------:R-:W1:Y:S02]  /*0100*/  LDC.64 R2, c[0x0][0x888] ;  /* 0x00022200ff027b82 */ /* 0x000e640000000a00 */
[----:B-1----:R1:W5:Y:S01]  /*0110*/  LDG.E R49, desc[UR46][R2.64] ;  /* 0x0000002e02317981 */ /* 0x002362000c1e1900 */
[----:B------:R-:W-:Y:S01]  /*0120*/  HFMA2 R88, -RZ, RZ, 0, 5.9604644775390625e-08 ;  /* 0x00000001ff587431 */ /* 0x000fe200000001ff */
[----:B------:R-:W-:Y:S05]  /*0130*/  BRA `(.L_x_0) ;  /* 0x00000000000c7947 */ /* 0x000fea0003800000 */
.L_x_1:
[----:B------:R-:W1:Y:S01]  /*0140*/  LDCU UR6, c[0x0][0x880] ;  /* 0x00011000ff0677ac */ /* 0x000e620008000800 */
[----:B------:R-:W-:Y:S01]  /*0150*/  HFMA2 R88, -RZ, RZ, 0, 5.9604644775390625e-08 ;  /* 0x00000001ff587431 */ /* 0x000fe200000001ff */
[----:B-1----:R-:W-:-:S07]  /*0160*/  MOV R49, UR6 ;  /* 0x0000000600317c02 */ /* 0x002fce0008000f00 */
.L_x_0:
[----:B------:R-:W2:Y:S02]  /*0170*/  LDCU.64 UR6, c[0x0][0x8b0] ;  /* 0x00011600ff0677ac */ /* 0x000ea40008000a00 */
[----:B--2---:R-:W-:-:S04]  /*0180*/  UISETP.NE.U32.AND UP0, UPT, UR6, URZ, UPT ;  /* 0x000000ff0600728c */ /* 0x004fc8000bf05070 */
[----:B------:R-:W-:-:S09]  /*0190*/  UISETP.NE.AND.EX UP0, UPT, UR7, URZ, UPT, UP0 ;  /* 0x000000ff0700728c */ /* 0x000fd2000bf05300 */
[----:B------:R-:W-:Y:S05]  /*01a0*/  BRA.U UP0, `(.L_x_2) ;  /* 0x0000000100247547 */ /* 0x000fea000b800000 */
[----:B------:R-:W2:Y:S02]  /*01b0*/  LDCU.64 UR6, c[0x0][0x8a8] ;  /* 0x00011500ff0677ac */ /* 0x000ea40008000a00 */
[----:B--2---:R-:W-:-:S04]  /*01c0*/  UISETP.NE.U32.AND UP0, UPT, UR6, URZ, UPT ;  /* 0x000000ff0600728c */ /* 0x004fc8000bf05070 */
[----:B------:R-:W-:-:S09]  /*01d0*/  UISETP.NE.AND.EX UP0, UPT, UR7, URZ, UPT, UP0 ;  /* 0x000000ff0700728c */ /* 0x000fd2000bf05300 */
[----:B------:R-:W-:Y:S05]  /*01e0*/  BRA.U !UP0, `(.L_x_3) ;  /* 0x00000001080c7547 */ /* 0x000fea000b800000 */
[----:B-1----:R-:W1:Y:S02]  /*01f0*/  LDC.64 R2, c[0x0][0x8a8] ;  /* 0x00022a00ff027b82 */ /* 0x002e640000000a00 */
[----:B-1----:R2:W5:Y:S01]  /*0200*/  LDG.E R47, desc[UR46][R2.64] ;  /* 0x0000002e022f7981 */ /* 0x002562000c1e1900 */
[----:B------:R-:W-:Y:S05]  /*0210*/  BRA `(.L_x_2) ;  /* 0x0000000000087947 */ /* 0x000fea0003800000 */
.L_x_3:
[----:B------:R-:W2:Y:S02]  /*0220*/  LDCU UR6, c[0x0][0x8a0] ;  /* 0x00011400ff0677ac */ /* 0x000ea40008000800 */
[----:B--2---:R-:W-:Y:S02]  /*0230*/  MOV R47, UR6 ;  /* 0x00000006002f7c02 */ /* 0x004fe40008000f00 */
.L_x_2:
[----:B------:R-:W-:Y:S01]  /*0240*/  IMAD.U32 R0, RZ, RZ, UR8 ;  /* 0x00000008ff007e24 */ /* 0x000fe2000f8e00ff */
[----:B------:R-:W-:Y:S04]  /*0250*/  BSSY.RECONVERGENT B0, `(.L_x_4) ;  /* 0x000000c000007945 */ /* 0x000fe80003800200 */
[C---:B------:R-:W-:Y:S02]  /*0260*/  ISETP.NE.OR P1, PT, R0.reuse, 0x1, !P5 ;  /* 0x000000010000780c */ /* 0x040fe40006f25670 */
[----:B------:R-:W-:-:S11]  /*0270*/  ISETP.NE.OR P0, PT, R0, 0x3, !P5 ;  /* 0x000000030000780c */ /* 0x000fd60006f05670 */
[----:B------:R-:W-:Y:S05]  /*0280*/  @P1 BRA `(.L_x_5) ;  /* 0x0000000000201947 */ /* 0x000fea0003800000 */
[----:B------:R-:W3:Y:S02]  /*0290*/  LDCU.64 UR6, c[0x0][0x348] ;  /* 0x00006900ff0677ac */ /* 0x000ee40008000a00 */
[----:B---3--:R-:W-:Y:S02]  /*02a0*/  UIADD3 UR10, UP1, UPT, UR6, 0x80, URZ ;  /* 0x00000080060a7890 */ /* 0x008fe4000ff3e0ff */
[----:B------:R-:W-:Y:S02]  /*02b0*/  UIADD3 UR6, UP0, UPT, UR6, 0x180, URZ ;  /* 0x0000018006067890 */ /* 0x000fe4000ff1e0ff */
[----:B------:R-:W-:Y:S02]  /*02c0*/  UIADD3.X UR11, UPT, UPT, URZ, UR7, URZ, UP1, !UPT ;  /* 0x00000007ff0b7290 */ /* 0x000fe40008ffe4ff */
[----:B------:R-:W-:-:S07]  /*02d0*/  UIADD3.X UR7, UPT, UPT, URZ, UR7, URZ, UP0, !UPT ;  /* 0x00000007ff077290 */ /* 0x000fce00087fe4ff */
[----:B------:R3:W-:Y:S02]  /*02e0*/  UTMACCTL.PF [UR10] ;  /* 0x000000000a0079b9 */ /* 0x0007e40008040000 */
[----:B------:R3:W-:Y:S02]  /*02f0*/  UTMACCTL.PF [UR6] ;  /* 0x00000000060079b9 */ /* 0x0007e40008040000 */
[----:B---3--:R-:W-:Y:S01]  /*0300*/  NOP ;  /* 0x0000000000007918 */ /* 0x008fe20000000000 */
.L_x_5:
[----:B------:R-:W-:Y:S05]  /*0310*/  BSYNC.RECONVERGENT B0 ;  /* 0x0000000000007941 */ /* 0x000fea0003800200 */
.L_x_4:
[----:B------:R-:W-:Y:S04]  /*0320*/  BSSY.RECONVERGENT B0, `(.L_x_6) ;  /* 0x000000a000007945 */ /* 0x000fe80003800200 */
        /* <DEDUP_REMOVED lines=9> */
.L_x_7:
[----:B------:R-:W-:Y:S05]  /*03c0*/  BSYNC.RECONVERGENT B0 ;  /* 0x0000000000007941 */ /* 0x000fea0003800200 */
.L_x_6:
[----:B------:R-:W3:Y:S01]  /*03d0*/  LDCU.64 UR6, c[0x0][0x888] ;  /* 0x00011100ff0677ac */ /* 0x000ee20008000a00 */
[----:B------:R-:W-:Y:S02]  /*03e0*/  UISETP.EQ.U32.AND UP1, UPT, UR4, URZ, UPT ;  /* 0x000000ff0400728c */ /* 0x000fe4000bf22070 */
[----:B------:R-:W-:Y:S02]  /*03f0*/  UPLOP3.LUT UP2, UPT, UPT, UPT, UPT, 0x80, 0x8 ;  /* 0x000000000008789c */ /* 0x000fe40003f4f070 */
[----:B---3--:R-:W-:-:S04]  /*0400*/  UISETP.NE.U32.AND UP0, UPT, UR6, URZ, UPT ;  /* 0x000000ff0600728c */ /* 0x008fc8000bf05070 */
[----:B------:R-:W-:-:S04]  /*0410*/  UISETP.NE.AND.EX UP0, UPT, UR7, URZ, UPT, UP0 ;  /* 0x000000ff0700728c */ /* 0x000fc8000bf05300 */
[----:B------:R-:W-:-:S04]  /*0420*/  UISETP.EQ.OR.EX UP3, UPT, UR5, URZ, !UP0, UP1 ;  /* 0x000000ff0500728c */ /* 0x000fc8000c762710 */
[----:B------:R-:W-:-:S05]  /*0430*/  UP2UR UR50, UPR, URZ, 0x8 ;  /* 0x00000008ff327883 */ /* 0x000fca0008000000 */
[----:B------:R-:W-:Y:S07]  /*0440*/  BRA.U !UP3, `(.L_x_8) ;  /* 0x000000010b207547 */ /* 0x000fee000b800000 */
[----:B------:R-:W-:Y:S01]  /*0450*/  UISETP.NE.U32.AND UP2, UPT, UR4, URZ, UPT ;  /* 0x000000ff0400728c */ /* 0x000fe2000bf45070 */
[----:B-----5:R-:W-:Y:S01]  /*0460*/  FSETP.NEU.AND P0, PT, R49, RZ, PT ;  /* 0x000000ff3100720b */ /* 0x020fe20003f0d000 */
[----:B------:R-:W-:Y:S02]  /*0470*/  USEL UR4, URZ, 0xffffffff, UP0 ;  /* 0xffffffffff047887 */ /* 0x000fe40008000000 */
[----:B------:R-:W-:-:S10]  /*0480*/  UISETP.NE.AND.EX UP2, UPT, UR5, URZ, UPT, UP2 ;  /* 0x000000ff0500728c */ /* 0x000fd4000bf45320 */
[----:B------:R-:W-:Y:S01]  /*0490*/  VOTEU.ANY UP1, P0 ;  /* 0x0000000000ff7886 */ /* 0x000fe20000020100 */
[----:B------:R-:W-:-:S04]  /*04a0*/  @!UP2 USEL UR4, URZ, 0xffffffff, UP1 ;  /* 0xffffffffff04a887 */ /* 0x000fc80008800000 */
[----:B------:R-:W-:-:S04]  /*04b0*/  ULOP3.LUT UR4, UR4, 0x1, URZ, 0xc0, !UPT ;  /* 0x0000000104047892 */ /* 0x000fc8000f8ec0ff */
[----:B------:R-:W-:-:S11]  /*04c0*/  UISETP.NE.U32.AND UP2, UPT, UR4, 0x1, UPT ;  /* 0x000000010400788c */ /* 0x000fd6000bf45070 */
.L_x_8:
[----:B-12---:R-:W1:Y:S01]  /*04d0*/  SHFL.IDX PT, R2, R93, RZ, 0x1f ;  /* 0x00001fff5d027589 */ /* 0x006e6200000e0000 */
[----:B------:R-:W-:-:S04]  /*04e0*/  UISETP.NE.AND UP1, UPT, UR8, 0x2, UPT ;  /* 0x000000020800788c */ /* 0x000fc8000bf25270 */
[----:B------:R-:W-:Y:S01]  /*04f0*/  USEL UR6, URZ, 0x1, UP1 ;  /* 0x00000001ff067887 */ /* 0x000fe20008800000 */
[----:B-1----:R-:W-:-:S13]  /*0500*/  ISETP.NE.AND P0, PT, R2, RZ, PT ;  /* 0x000000ff0200720c */ /* 0x002fda0003f05270 */
[----:B------:R-:W-:Y:S05]  /*0510*/  @P0 BRA `(.L_x_9) ;  /* 0x0000000000480947 */ /* 0x000fea0003800000 */
[----:B------:R-:W1:Y:S01]  /*0520*/  S2UR UR5, SR_CgaCtaId ;  /* 0x00000000000579c3 */ /* 0x000e620000008800 */
[----:B------:R-:W-:Y:S01]  /*0530*/  UMOV UR7, 0x400 ;  /* 0x0000040000077882 */ /* 0x000fe20000000000 */
[----:B------:R-:W-:Y:S01]  /*0540*/  UMOV UR4, 0x1 ;  /* 0x0000000100047882 */ /* 0x000fe20000000000 */
[----:B------:R-:W-:Y:S01]  /*0550*/  ELECT P0, URZ, PT ;  /* 0x0000000000ff782f */ /* 0x000fe20003800000 */
[----:B------:R-:W-:-:S04]  /*0560*/  UIADD3 UR10, UPT, UPT, -UR4, 0x100000, URZ ;  /* 0x00100000040a7890 */ /* 0x000fc8000fffe1ff */
[----:B------:R-:W-:Y:S02]  /*0570*/  USHF.L.U32 UR11, UR10, 0xb, URZ ;  /* 0x0000000b0a0b7899 */ /* 0x000fe400080006ff */
[----:B------:R-:W-:Y:S02]  /*0580*/  USHF.L.U32 UR10, UR10, 0x1, URZ ;  /* 0x000000010a0a7899 */ /* 0x000fe400080006ff */
[----:B-1----:R-:W-:Y:S01]  /*0590*/  ULEA UR5, UR5, UR7, 0x18 ;  /* 0x0000000705057291 */ /* 0x002fe2000f8ec0ff */
[----:B------:R-:W1:Y:S11]  /*05a0*/  FENCE.VIEW.ASYNC.S ;  /* 0x00000000000073c6 */ /* 0x000e760000000000 */
[----:B-1----:R1:W2:Y:S01]  /*05b0*/  SYNCS.EXCH.64 URZ, [UR5], UR10 ;  /* 0x0000000a05ff75b2 */ /* 0x0022a20008000100 */
[----:B------:R1:W3:Y:S01]  /*05c0*/  SYNCS.EXCH.64 URZ, [UR5+0x20], UR10 ;  /* 0x0000200a05ff75b2 */ /* 0x0002e20008000100 */
[----:B------:R1:W4:Y:S01]  /*05d0*/  SYNCS.EXCH.64 URZ, [UR5+0x8], UR10 ;  /* 0x0000080a05ff75b2 */ /* 0x0003220008000100 */
[----:B------:R1:W1:Y:S01]  /*05e0*/  SYNCS.EXCH.64 URZ, [UR5+0x28], UR10 ;  /* 0x0000280a05ff75b2 */ /* 0x0002620008000100 */
[----:B------:R1:W1:Y:S01]  /*05f0*/  SYNCS.EXCH.64 URZ, [UR5+0x10], UR10 ;  /* 0x0000100a05ff75b2 */ /* 0x0002620008000100 */
[----:B------:R1:W1:Y:S01]  /*0600*/  SYNCS.EXCH.64 URZ, [UR5+0x30], UR10 ;  /* 0x0000300a05ff75b2 */ /* 0x0002620008000100 */
[----:B------:R1:W1:Y:S01]  /*0610*/  SYNCS.EXCH.64 URZ, [UR5+0x18], UR10 ;  /* 0x0000180a05ff75b2 */ /* 0x0002620008000100 */
[----:B------:R1:W1:Y:S01]  /*0620*/  SYNCS.EXCH.64 URZ, [UR5+0x38], UR10 ;  /* 0x0000380a05ff75b2 */ /* 0x0002620008000100 */
[----:B------:R-:W-:Y:S01]  /*0630*/  NOP ;  /* 0x0000000000007918 */ /* 0x000fe20000000000 */
.L_x_9:
[----:B------:R-:W2:Y:S01]  /*0640*/  SHFL.IDX PT, R2, R93, RZ, 0x1f ;  /* 0x00001fff5d027589 */ /* 0x000ea200000e0000 */
[----:B------:R-:W-:Y:S01]  /*0650*/  NOP ;  /* 0x0000000000007918 */ /* 0x000fe20000000000 */
[----:B--2---:R-:W-:-:S13]  /*0660*/  ISETP.NE.AND P0, PT, R2, 0x1, PT ;  /* 0x000000010200780c */ /* 0x004fda0003f05270 */
[----:B------:R-:W-:Y:S05]  /*0670*/  @P0 BRA `(.L_x_10) ;  /* 0x0000000000580947 */ /* 0x000fea0003800000 */
[----:B------:R-:W2:Y:S01]  /*0680*/  S2UR UR7, SR_CgaCtaId ;  /* 0x00000000000779c3 */ /* 0x000ea20000008800 */
[----:B------:R-:W-:Y:S01]  /*0690*/  UMOV UR9, 0x400 ;  /* 0x0000040000097882 */ /* 0x000fe20000000000 */
[----:B-1----:R-:W-:Y:S01]  /*06a0*/  UMOV UR5, 0x20 ;  /* 0x0000002000057882 */ /* 0x002fe20000000000 */
[----:B------:R-:W-:Y:S01]  /*06b0*/  UMOV UR4, 0x80 ;  /* 0x0000008000047882 */ /* 0x000fe20000000000 */
[----:B------:R-:W-:-:S04]  /*06c0*/  UIADD3 UR10, UPT, UPT, -UR5, 0x100000, URZ ;  /* 0x00100000050a7890 */ /* 0x000fc8000fffe1ff */
[----:B------:R-:W-:Y:S02]  /*06d0*/  USHF.L.U32 UR11, UR10, 0xb, URZ ;  /* 0x0000000b0a0b7899 */ /* 0x000fe400080006ff */
[----:B------:R-:W-:Y:S02]  /*06e0*/  USHF.L.U32 UR10, UR10, 0x1, URZ ;  /* 0x000000010a0a7899 */ /* 0x000fe400080006ff */
[----:B------:R-:W-:-:S04]  /*06f0*/  UIADD3 UR4, UPT, UPT, -UR4, 0x100000, URZ ;  /* 0x0010000004047890 */ /* 0x000fc8000fffe1ff */
[----:B------:R-:W-:Y:S02]  /*0700*/  USHF.L.U32 UR5, UR4, 0xb, URZ ;  /* 0x0000000b04057899 */ /* 0x000fe400080006ff */
[----:B------:R-:W-:Y:S01]  /*0710*/  USHF.L.U32 UR4, UR4, 0x1, URZ ;  /* 0x0000000104047899 */ /* 0x000fe200080006ff */
[----:B------:R-:W-:Y:S01]  /*0720*/  ELECT P0, URZ, PT ;  /* 0x0000000000ff782f */ /* 0x000fe20003800000 */
[----:B--2---:R-:W-:Y:S01]  /*0730*/  ULEA UR7, UR7, UR9, 0x18 ;  /* 0x0000000907077291 */ /* 0x004fe2000f8ec0ff */
[----:B------:R-:W1:Y:S11]  /*0740*/  FENCE.VIEW.ASYNC.S ;  /* 0x00000000000073c6 */ /* 0x000e760000000000 */
[----:B-1----:R2:W1:Y:S01]  /*0750*/  SYNCS.EXCH.64 URZ, [UR7+0x40], UR10 ;  /* 0x0000400a07ff75b2 */ /* 0x0024620008000100 */
[----:B------:R2:W1:Y:S01]  /*0760*/  SYNCS.EXCH.64 URZ, [UR7+0x60], UR4 ;  /* 0x0000600407ff75b2 */ /* 0x0004620008000100 */
[----:B------:R2:W1:Y:S01]  /*0770*/  SYNCS.EXCH.64 URZ, [UR7+0x48], UR10 ;  /* 0x0000480a07ff75b2 */ /* 0x0004620008000100 */
[----:B------:R2:W1:Y:S01]  /*0780*/  SYNCS.EXCH.64 URZ, [UR7+0x68], UR4 ;  /* 0x0000680407ff75b2 */ /* 0x0004620008000100 */
[----:B------:R2:W1:Y:S01]  /*0790*/  SYNCS.EXCH.64 URZ, [UR7+0x50], UR10 ;  /* 0x0000500a07ff75b2 */ /* 0x0004620008000100 */
[----:B------:R2:W1:Y:S01]  /*07a0*/  SYNCS.EXCH.64 URZ, [UR7+0x70], UR4 ;  /* 0x0000700407ff75b2 */ /* 0x0004620008000100 */
[----:B------:R2:W1:Y:S01]  /*07b0*/  SYNCS.EXCH.64 URZ, [UR7+0x58], UR10 ;  /* 0x0000580a07ff75b2 */ /* 0x0004620008000100 */
[----:B------:R2:W1:Y:S02]  /*07c0*/  SYNCS.EXCH.64 URZ, [UR7+0x78], UR4 ;  /* 0x0000780407ff75b2 */ /* 0x0004640008000100 */
[----:B--2---:R-:W-:Y:S01]  /*07d0*/  NOP ;  /* 0x0000000000007918 */ /* 0x004fe20000000000 */
.L_x_10:
[----:B------:R-:W2:Y:S01]  /*07e0*/  SHFL.IDX PT, R2, R93, RZ, 0x1f ;  /* 0x00001fff5d027589 */ /* 0x000ea200000e0000 */
[----:B------:R-:W-:Y:S01]  /*07f0*/  NOP ;  /* 0x0000000000007918 */ /* 0x000fe20000000000 */
[----:B--2---:R-:W-:-:S13]  /*0800*/  ISETP.NE.AND P0, PT, R2, 0x3, PT ;  /* 0x000000030200780c */ /* 0x004fda0003f05270 */
[----:B------:R-:W-:Y:S05]  /*0810*/  @P0 BRA `(.L_x_11) ;  /* 0x0000000000300947 */ /* 0x000fea0003800000 */
[----:B-1----:R-:W1:Y:S01]  /*0820*/  S2UR UR5, SR_CgaCtaId ;  /* 0x00000000000579c3 */ /* 0x002e620000008800 */
        /* <DEDUP_REMOVED lines=8> */
[----:B-1----:R2:W1:Y:S01]  /*08b0*/  SYNCS.EXCH.64 URZ, [UR5+0x80], UR10 ;  /* 0x0000800a05ff75b2 */ /* 0x0024620008000100 */
[----:B------:R2:W1:Y:S02]  /*08c0*/  SYNCS.EXCH.64 URZ, [UR5+0x88], UR10 ;  /* 0x0000880a05ff75b2 */ /* 0x0004640008000100 */
[----:B--2---:R-:W-:Y:S01]  /*08d0*/  NOP ;  /* 0x0000000000007918 */ /* 0x004fe20000000000 */
.L_x_11:
[----:B------:R-:W2:Y:S01]  /*08e0*/  SHFL.IDX PT, R2, R93, RZ, 0x1f ;  /* 0x00001fff5d027589 */ /* 0x000ea200000e0000 */
[----:B------:R-:W-:Y:S01]  /*08f0*/  NOP ;  /* 0x0000000000007918 */ /* 0x000fe20000000000 */
[----:B--2---:R-:W-:-:S13]  /*0900*/  ISETP.NE.AND P0, PT, R2, 0x4, PT ;  /* 0x000000040200780c */ /* 0x004fda0003f05270 */
[----:B------:R-:W-:Y:S05]  /*0910*/  @P0 BRA `(.L_x_12) ;  /* 0x00000000004c0947 */ /* 0x000fea0003800000 */
[----:B-1----:R-:W1:Y:S01]  /*0920*/  S2UR UR5, SR_CgaCtaId ;  /* 0x00000000000579c3 */ /* 0x002e620000008800 */
[----:B------:R-:W-:Y:S01]  /*0930*/  UMOV UR9, 0x100 ;  /* 0x0000010000097882 */ /* 0x000fe20000000000 */
[----:B------:R-:W-:Y:S01]  /*0940*/  UMOV UR7, 0x400 ;  /* 0x0000040000077882 */ /* 0x000fe20000000000 */
[----:B------:R-:W-:Y:S01]  /*0950*/  USEL UR9, UR9, 0xe0, UP2 ;  /* 0x000000e009097887 */ /* 0x000fe20009000000 */
[----:B------:R-:W-:Y:S01]  /*0960*/  UMOV UR4, 0x1 ;  /* 0x0000000100047882 */ /* 0x000fe20000000000 */
[----:B------:R-:W-:Y:S01]  /*0970*/  ELECT P0, URZ, PT ;  /* 0x0000000000ff782f */ /* 0x000fe20003800000 */
[----:B------:R-:W-:-:S04]  /*0980*/  UIADD3 UR10, UPT, UPT, -UR4, 0x100000, URZ ;  /* 0x00100000040a7890 */ /* 0x000fc8000fffe1ff */
[----:B------:R-:W-:Y:S02]  /*0990*/  USHF.L.U32 UR11, UR10, 0xb, URZ ;  /* 0x0000000b0a0b7899 */ /* 0x000fe400080006ff */
[----:B------:R-:W-:Y:S02]  /*09a0*/  USHF.L.U32 UR10, UR10, 0x1, URZ ;  /* 0x000000010a0a7899 */ /* 0x000fe400080006ff */
[----:B------:R-:W-:-:S04]  /*09b0*/  UIADD3 UR12, UPT, UPT, -UR9, 0x100000, URZ ;  /* 0x00100000090c7890 */ /* 0x000fc8000fffe1ff */
[----:B------:R-:W-:Y:S02]  /*09c0*/  USHF.L.U32 UR13, UR12, 0xb, URZ ;  /* 0x0000000b0c0d7899 */ /* 0x000fe400080006ff */
[----:B------:R-:W-:Y:S02]  /*09d0*/  USHF.L.U32 UR12, UR12, 0x1, URZ ;  /* 0x000000010c0c7899 */ /* 0x000fe400080006ff */
[----:B-1----:R-:W-:Y:S01]  /*09e0*/  ULEA UR5, UR5, UR7, 0x18 ;  /* 0x0000000705057291 */ /* 0x002fe2000f8ec0ff */
[----:B------:R-:W1:Y:S11]  /*09f0*/  FENCE.VIEW.ASYNC.S ;  /* 0x00000000000073c6 */ /* 0x000e760000000000 */
[----:B-1----:R2:W1:Y:S01]  /*0a00*/  SYNCS.EXCH.64 URZ, [UR5+0x90], UR10 ;  /* 0x0000900a05ff75b2 */ /* 0x0024620008000100 */
[----:B------:R2:W1:Y:S01]  /*0a10*/  SYNCS.EXCH.64 URZ, [UR5+0xa0], UR12 ;  /* 0x0000a00c05ff75b2 */ /* 0x0004620008000100 */
[----:B------:R2:W1:Y:S01]  /*0a20*/  SYNCS.EXCH.64 URZ, [UR5+0x98], UR10 ;  /* 0x0000980a05ff75b2 */ /* 0x0004620008000100 */
[----:B------:R2:W1:Y:S02]  /*0a30*/  SYNCS.EXCH.64 URZ, [UR5+0xa8], UR12 ;  /* 0x0000a80c05ff75b2 */ /* 0x0004640008000100 */
[----:B--2---:R-:W-:Y:S01]  /*0a40*/  NOP ;  /* 0x0000000000007918 */ /* 0x004fe20000000000 */
.L_x_12:
        /* <DEDUP_REMOVED lines=26> */
.L_x_13:
        /* <DEDUP_REMOVED lines=18> */
.L_x_14:
[----:B-1----:R-:W1:Y:S01]  /*0d10*/  S2UR UR5, SR_CTAID.X ;  /* 0x00000000000579c3 */ /* 0x002e620000002500 */
[----:B------:R-:W-:-:S05]  /*0d20*/  CS2R.32 R87, SR_CgaSize ;  /* 0x0000000000577805 */ /* 0x000fca0000008a00 */
[----:B------:R-:W-:-:S05]  /*0d30*/  IMAD R87, R87, -0xa0, RZ ;  /* 0xffffff6057577824 */ /* 0x000fca00078e02ff */
[----:B------:R-:W-:-:S14]  /*0d40*/  R2UR UR9, R87 ;  /* 0x00000000570972ca */ /* 0x000fdc00000e0000 */
[----:B------:R-:W2:Y:S01]  /*0d50*/  LDCU UR9, c[0x0][UR9+0x2b0] ;  /* 0x00005600090977ac */ /* 0x000ea20008000800 */
[----:B------:R-:W-:Y:S01]  /*0d60*/  NOP ;  /* 0x0000000000007918 */ /* 0x000fe20000000000 */
[----:B------:R-:W-:-:S05]  /*0d70*/  CS2R.32 R87, SR_CgaSize ;  /* 0x0000000000577805 */ /* 0x000fca0000008a00 */
[----:B------:R-:W-:-:S05]  /*0d80*/  IMAD R87, R87, -0xa0, RZ ;  /* 0xffffff6057577824 */ /* 0x000fca00078e02ff */
[----:B------:R-:W-:-:S14]  /*0d90*/  R2UR UR7, R87 ;  /* 0x00000000570772ca */ /* 0x000fdc00000e0000 */
[----:B------:R-:W3:Y:S01]  /*0da0*/  LDCU UR7, c[0x0][UR7+0x2b4] ;  /* 0x00005680070777ac */ /* 0x000ee20008000800 */
[----:B------:R-:W4:Y:S08]  /*0db0*/  S2UR UR4, SR_CTAID.Y ;  /* 0x00000000000479c3 */ /* 0x000f300000002600 */
[----:B------:R-:W3:Y:S01]  /*0dc0*/  LDC R10, c[0x0][0xb24] ;  /* 0x0002c900ff0a7b82 */ /* 0x000ee20000000800 */
[----:B-1----:R-:W-:-:S02]  /*0dd0*/  I2FP.F32.U32 R87, UR5 ;  /* 0x0000000500577c45 */ /* 0x002fc40008201000 */
[----:B------:R-:W-:-:S05]  /*0de0*/  CS2R.32 R3, SR_CgaSize ;  /* 0x0000000000037805 */ /* 0x000fca0000008a00 */
[----:B------:R-:W-:-:S06]  /*0df0*/  IMAD R3, R3, -0xa0, RZ ;  /* 0xffffff6003037824 */ /* 0x000fcc00078e02ff */
[----:B------:R-:W1:Y:S01]  /*0e00*/  LDC R3, c[0x0][R3+0x2a0] ;  /* 0x0000a80003037b82 */ /* 0x000e620000000800 */
[----:B------:R-:W-:Y:S01]  /*0e10*/  MOV R15, UR5 ;  /* 0x00000005000f7c02 */ /* 0x000fe20008000f00 */
[----:B--2---:R-:W-:Y:S01]  /*0e20*/  FMUL R87, R87, UR9 ;  /* 0x0000000957577c20 */ /* 0x004fe20008400000 */
[----:B----4-:R-:W-:Y:S02]  /*0e30*/  I2FP.F32.U32 R86, UR4 ;  /* 0x0000000400567c45 */ /* 0x010fe40008201000 */
[----:B------:R-:W-:-:S05]  /*0e40*/  CS2R.32 R2, SR_CgaSize ;  /* 0x0000000000027805 */ /* 0x000fca0000008a00 */
[----:B------:R-:W-:-:S06]  /*0e50*/  IMAD R2, R2, -0xa0, RZ ;  /* 0xffffff6002027824 */ /* 0x000fcc00078e02ff */
[----:B------:R-:W2:Y:S01]  /*0e60*/  LDC R2, c[0x0][R2+0x2a4] ;  /* 0x0000a90002027b82 */ /* 0x000ea20000000800 */
[----:B------:R-:W-:Y:S01]  /*0e70*/  MOV R14, UR4 ;  /* 0x00000004000e7c02 */ /* 0x000fe20008000f00 */
[----:B------:R-:W4:Y:S01]  /*0e80*/  F2I.U32.TRUNC.NTZ R87, R87 ;  /* 0x0000005700577305 */ /* 0x000f22000020f000 */
[----:B---3--:R-:W-:-:S05]  /*0e90*/  FMUL R86, R86, UR7 ;  /* 0x0000000756567c20 */ /* 0x008fca0008400000 */
[----:B------:R-:W-:Y:S01]  /*0ea0*/  BAR.SYNC.DEFER_BLOCKING 0x0 ;  /* 0x0000000000007b1d */ /* 0x000fe20000010000 */
[----:B------:R-:W-:-:S05]  /*0eb0*/  ISETP.GE.AND P0, PT, R10, 0x1, PT ;  /* 0x000000010a00780c */ /* 0x000fca0003f06270 */
[----:B------:R-:W3:Y:S02]  /*0ec0*/  F2I.U32.TRUNC.NTZ R86, R86 ;  /* 0x0000005600567305 */ /* 0x000ee4000020f000 */
[----:B------:R-:W2:Y:S01]  /*0ed0*/  S2UR UR36, SR_CTAID.Z ;  /* 0x00000000002479c3 */ /* 0x000ea20000002700 */
[----:B----4-:R-:W-:-:S05]  /*0ee0*/  IADD3 R87, PT, PT, -R87, RZ, RZ ;  /* 0x000000ff57577210 */ /* 0x010fca0007ffe1ff */
[----:B-1----:R-:W-:Y:S01]  /*0ef0*/  IMAD R87, R3, R87, UR5 ;  /* 0x0000000503577e24 */ /* 0x002fe2000f8e0257 */
[----:B---3--:R-:W-:-:S05]  /*0f00*/  IADD3 R86, PT, PT, -R86, RZ, RZ ;  /* 0x000000ff56567210 */ /* 0x008fca0007ffe1ff */
[----:B--2---:R-:W-:Y:S01]  /*0f10*/  IMAD R86, R2, R86, UR4 ;  /* 0x0000000402567e24 */ /* 0x004fe2000f8e0256 */
[----:B------:R-:W-:Y:S06]  /*0f20*/  @!P0 BRA `(.L_x_15) ;  /* 0x0000000000b88947 */ /* 0x000fec0003800000 */
[----:B------:R-:W1:Y:S01]  /*0f30*/  LDC.64 R4, c[0x0][0xb18] ;  /* 0x0002c600ff047b82 */ /* 0x000e620000000a00 */
[----:B------:R-:W-:-:S07]  /*0f40*/  ISETP.NE.AND P0, PT, R10, 0x1, PT ;  /* 0x000000010a00780c */ /* 0x000fce0003f05270 */
[----:B------:R-:W2:Y:S08]  /*0f50*/  LDC R9, c[0x0][0xb0c] ;  /* 0x0002c300ff097b82 */ /* 0x000eb00000000800 */
[----:B------:R-:W3:Y:S08]  /*0f60*/  LDC R12, c[0x0][0x370] ;  /* 0x0000dc00ff0c7b82 */ /* 0x000ef00000000800 */
[----:B------:R-:W4:Y:S01]  /*0f70*/  LDC R11, c[0x0][0x374] ;  /* 0x0000dd00ff0b7b82 */ /* 0x000f220000000800 */
[----:B-1----:R-:W-:-:S07]  /*0f80*/  ISETP.NE.AND P1, PT, R4, 0x1, PT ;  /* 0x000000010400780c */ /* 0x002fce0003f25270 */
[----:B------:R-:W3:Y:S01]  /*0f90*/  LDC.64 R6, c[0x0][0xb10] ;  /* 0x0002c400ff067b82 */ /* 0x000ee20000000a00 */
[----:B--2---:R-:W-:-:S07]  /*0fa0*/  ISETP.NE.AND P2, PT, R9, 0x1, PT ;  /* 0x000000010900780c */ /* 0x004fce0003f45270 */
[----:B------:R-:W1:Y:S08]  /*0fb0*/  LDC R8, c[0x0][0xb20] ;  /* 0x0002c800ff087b82 */ /* 0x000e700000000800 */
[----:B------:R-:W2:Y:S01]  /*0fc0*/  LDC.64 R2, c[0x0][0xb28] ;  /* 0x0002ca00ff027b82 */ /* 0x000ea20000000a00 */
[----:B----4-:R-:W-:-:S04]  /*0fd0*/  IMAD.HI.U32 R13, R11, R5, RZ ;  /* 0x000000050b0d7227 */ /* 0x010fc800078e00ff */
[----:B------:R-:W-:-:S04]  /*0fe0*/  IMAD.HI.U32 R5, R14, R5, RZ ;  /* 0x000000050e057227 */ /* 0x000fc800078e00ff */
[----:B---3--:R-:W-:-:S05]  /*0ff0*/  IMAD.HI.U32 R16, R12, R6, RZ ;  /* 0x000000060c107227 */ /* 0x008fca00078e00ff */
[-C--:B------:R-:W-:Y:S01]  /*1000*/  @P2 SHF.R.U32.HI R12, RZ, R7.reuse, R16 ;  /* 0x00000007ff0c2219 */ /* 0x080fe20000011610 */
[----:B------:R-:W-:Y:S01]  /*1010*/  IMAD.HI.U32 R16, R15, R6, RZ ;  /* 0x000000060f107227 */ /* 0x000fe200078e00ff */
[-C--:B-1----:R-:W-:Y:S02]  /*1020*/  @P1 SHF.R.U32.HI R11, RZ, R8.reuse, R13 ;  /* 0x00000008ff0b1219 */ /* 0x082fe4000001160d */
[----:B------:R-:W-:Y:S02]  /*1030*/  SHF.R.U32.HI R5, RZ, R8, R5 ;  /* 0x00000008ff057219 */ /* 0x000fe40000011605 */
[----:B------:R-:W-:Y:S02]  /*1040*/  SHF.R.U32.HI R16, RZ, R7, R16 ;  /* 0x00000007ff107219 */ /* 0x000fe40000011610 */
[----:B------:R-:W-:Y:S01]  /*1050*/  SEL R5, R14, R5, !P1 ;  /* 0x000000050e057207 */ /* 0x000fe20004800000 */
[----:B--2---:R-:W-:Y:S01]  /*1060*/  IMAD.HI.U32 R13, R11, R2, RZ ;  /* 0x000000020b0d7227 */ /* 0x004fe200078e00ff */
[----:B------:R-:W-:-:S03]  /*1070*/  SEL R16, R15, R16, !P2 ;  /* 0x000000100f107207 */ /* 0x000fc60005000000 */
[----:B------:R-:W-:Y:S01]  /*1080*/  IMAD.HI.U32 R6, R12, R2, RZ ;  /* 0x000000020c067227 */ /* 0x000fe200078e00ff */
[----:B------:R-:W-:-:S04]  /*1090*/  @P0 SHF.R.U32.HI R11, RZ, R3, R13 ;  /* 0x00000003ff0b0219 */ /* 0x000fc8000001160d */
[----:B------:R-:W-:Y:S01]  /*10a0*/  @P0 SHF.R.U32.HI R12, RZ, R3, R6 ;  /* 0x00000003ff0c0219 */ /* 0x000fe20000011606 */
[----:B------:R-:W-:-:S04]  /*10b0*/  IMAD R11, R11, R10, RZ ;  /* 0x0000000a0b0b7224 */ /* 0x000fc800078e02ff */
[----:B------:R-:W-:Y:S01]  /*10c0*/  IMAD R6, R12, R10, RZ ;  /* 0x0000000a0c067224 */ /* 0x000fe200078e02ff */
[----:B------:R-:W-:-:S04]  /*10d0*/  ISETP.GE.AND P1, PT, R5, R11, PT ;  /* 0x0000000b0500720c */ /* 0x000fc80003f26270 */
[----:B------:R-:W-:Y:S01]  /*10e0*/  ISETP.GE.OR P1, PT, R16, R6, P1 ;  /* 0x000000061000720c */ /* 0x000fe20000f26670 */
[----:B------:R-:W-:-:S05]  /*10f0*/  IMAD.HI.U32 R6, R5, R2, RZ ;  /* 0x0000000205067227 */ /* 0x000fca00078e00ff */
[----:B------:R-:W-:-:S04]  /*1100*/  SHF.R.U32.HI R6, RZ, R3, R6 ;  /* 0x00000003ff067219 */ /* 0x000fc80000011606 */
[----:B------:R-:W-:-:S03]  /*1110*/  SEL R6, R5, R6, !P0 ;  /* 0x0000000605067207 */ /* 0x000fc60004000000 */
[----:B------:R-:W-:Y:S01]  /*1120*/  @!P1 IMAD.HI.U32 R7, R16, R2, RZ ;  /* 0x0000000210079227 */ /* 0x000fe200078e00ff */
[----:B------:R-:W-:-:S04]  /*1130*/  IADD3 R2, PT, PT, -R6, RZ, RZ ;  /* 0x000000ff06027210 */ /* 0x000fc80007ffe1ff */
[----:B------:R-:W-:Y:S01]  /*1140*/  @!P1 SHF.R.U32.HI R3, RZ, R3, R7 ;  /* 0x00000003ff039219 */ /* 0x000fe20000011607 */
[----:B------:R-:W-:Y:S01]  /*1150*/  IMAD R2, R10, R2, R5 ;  /* 0x000000020a027224 */ /* 0x000fe200078e0205 */
[----:B------:R-:W-:Y:S02]  /*1160*/  IADD3 R7, PT, PT, -R5, RZ, RZ ;  /* 0x000000ff05077210 */ /* 0x000fe40007ffe1ff */
[----:B------:R-:W-:-:S03]  /*1170*/  @!P1 SEL R3, R16, R3, !P0 ;  /* 0x0000000310039207 */ /* 0x000fc60004000000 */
[----:B------:R-:W-:Y:S02]  /*1180*/  IMAD R7, R4, R7, R14 ;  /* 0x0000000704077224 */ /* 0x000fe400078e020e */
[--C-:B------:R-:W-:Y:S02]  /*1190*/  @!P1 IMAD.IADD R6, R6, 0x1, -R3.reuse ;  /* 0x0000000106069824 */ /* 0x100fe400078e0a03 */
[----:B------:R-:W-:Y:S01]  /*11a0*/  @!P1 IMAD R3, R2, R12, R3 ;  /* 0x0000000c02039224 */ /* 0x000fe200078e0203 */
[----:B------:R-:W-:Y:S01]  /*11b0*/  IADD3 R2, PT, PT, -R16, RZ, RZ ;  /* 0x000000ff10027210 */ /* 0x000fe20007ffe1ff */
[----:B------:R-:W-:Y:S02]  /*11c0*/  @!P1 IMAD R5, R6, R10, R16 ;  /* 0x0000000a06059224 */ /* 0x000fe400078e0210 */
[----:B------:R-:W-:Y:S02]  /*11d0*/  @!P1 IMAD.MOV.U32 R16, RZ, RZ, R3 ;  /* 0x000000ffff109224 */ /* 0x000fe400078e0003 */
[----:B------:R-:W-:-:S02]  /*11e0*/  IMAD R2, R9, R2, R15 ;  /* 0x0000000209027224 */ /* 0x000fc400078e020f */
[----:B------:R-:W-:Y:S02]  /*11f0*/  IMAD R14, R5, R4, R7 ;  /* 0x00000004050e7224 */ /* 0x000fe400078e0207 */
[----:B------:R-:W-:Y:S02]  /*1200*/  IMAD R15, R16, R9, R2 ;  /* 0x00000009100f7224 */ /* 0x000fe400078e0202 */
.L_x_15:
[----:B------:R-:W1:Y:S01]  /*1210*/  LDCU UR4, c[0x0][0xb30] ;  /* 0x00016600ff0477ac */ /* 0x000e620008000800 */
[----:B------:R-:W2:Y:S08]  /*1220*/  S2UR UR37, SR_CgaCtaId ;  /* 0x00000000002579c3 */ /* 0x000eb00000008800 */
[----:B------:R-:W3:Y:S01]  /*1230*/  LDC R40, c[0x0][0xb24] ;  /* 0x0002c900ff287b82 */ /* 0x000ee20000000800 */
[----:B-1----:R-:W-:-:S09]  /*1240*/  UISETP.NE.AND UP1, UPT, UR4, 0x1, UPT ;  /* 0x000000010400788c */ /* 0x002fd2000bf25270 */
[----:B--2---:R-:W-:Y:S05]  /*1250*/  BRA.U UP1, `(.L_x_16) ;  /* 0x0000000101407547 */ /* 0x004fea000b800000 */
[----:B------:R-:W1:Y:S08]  /*1260*/  LDC.64 R4, c[0x0][0xb10] ;  /* 0x0002c400ff047b82 */ /* 0x000e700000000a00 */
[----:B------:R-:W2:Y:S08]  /*1270*/  LDC.64 R2, c[0x0][0xb18] ;  /* 0x0002c600ff027b82 */ /* 0x000eb00000000a00 */
[----:B------:R-:W4:Y:S08]  /*1280*/  LDC R6, c[0x0][0xb20] ;  /* 0x0002c800ff067b82 */ /* 0x000f300000000800 */
[----:B------:R-:W3:Y:S01]  /*1290*/  LDC R7, c[0x0][0xb0c] ;  /* 0x0002c300ff077b82 */ /* 0x000ee20000000800 */
[----:B-1----:R-:W-:-:S05]  /*12a0*/  IMAD.HI.U32 R4, R15, R4, RZ ;  /* 0x000000040f047227 */ /* 0x002fca00078e00ff */
[----:B------:R-:W-:Y:S01]  /*12b0*/  SHF.R.U32.HI R4, RZ, R5, R4 ;  /* 0x00000005ff047219 */ /* 0x000fe20000011604 */
[----:B--2---:R-:W-:Y:S01]  /*12c0*/  IMAD.HI.U32 R3, R14, R3, RZ ;  /* 0x000000030e037227 */ /* 0x004fe200078e00ff */
[----:B------:R-:W-:-:S04]  /*12d0*/  ISETP.NE.AND P0, PT, R2, 0x1, PT ;  /* 0x000000010200780c */ /* 0x000fc80003f05270 */
[----:B----4-:R-:W-:-:S04]  /*12e0*/  SHF.R.U32.HI R3, RZ, R6, R3 ;  /* 0x00000006ff037219 */ /* 0x010fc80000011603 */
[----:B------:R-:W-:Y:S02]  /*12f0*/  SEL R3, R14, R3, !P0 ;  /* 0x000000030e037207 */ /* 0x000fe40004000000 */
[----:B---3--:R-:W-:-:S04]  /*1300*/  ISETP.NE.AND P1, PT, R7, 0x1, PT ;  /* 0x000000010700780c */ /* 0x008fc80003f25270 */
[----:B------:R-:W-:-:S05]  /*1310*/  SEL R4, R15, R4, !P1 ;  /* 0x000000040f047207 */ /* 0x000fca0004800000 */
[----:B------:R-:W-:Y:S02]  /*1320*/  IMAD.IADD R5, R3, 0x1, -R4 ;  /* 0x0000000103057824 */ /* 0x000fe400078e0a04 */
[----:B------:R-:W-:Y:S02]  /*1330*/  IMAD.IADD R3, R4, 0x1, -R3 ;  /* 0x0000000104037824 */ /* 0x000fe400078e0a03 */
[----:B------:R-:W-:Y:S02]  /*1340*/  IMAD R15, R5, R7, R15 ;  /* 0x00000007050f7224 */ /* 0x000fe400078e020f */
[----:B------:R-:W-:-:S07]  /*1350*/  IMAD R14, R3, R2, R14 ;  /* 0x00000002030e7224 */ /* 0x000fce00078e020e */
.L_x_16:
[----:B------:R-:W-:Y:S01]  /*1360*/  BAR.SYNC.DEFER_BLOCKING 0x0 ;  /* 0x0000000000007b1d */ /* 0x000fe20000010000 */
[----:B------:R-:W-:Y:S01]  /*1370*/  UISETP.NE.AND UP1, UPT, UR8, 0x2, UPT ;  /* 0x000000020800788c */ /* 0x000fe2000bf25270 */
[----:B------:R-:W-:Y:S02]  /*1380*/  ISETP.NE.OR P5, PT, R0, 0x2, !P5 ;  /* 0x000000020000780c */ /* 0x000fe40006fa5670 */
[----:B------:R-:W-:-:S06]  /*1390*/  LOP3.LUT R2, R101, 0x1f, RZ, 0xc0, !PT ;  /* 0x0000001f65027812 */ /* 0x000fcc00078ec0ff */
[----:B------:R-:W-:Y:S05]  /*13a0*/  BRA.U UP1, `(.L_x_17) ;  /* 0x00000011015c7547 */ /* 0x000fea000b800000 */
[----:B------:R-:W1:Y:S01]  /*13b0*/  LDCU UR13, c[0x0][0x38c] ;  /* 0x00007180ff0d77ac */ /* 0x000e620008000800 */
[----:B------:R-:W2:Y:S01]  /*13c0*/  LDC R8, c[0x0][0x370] ;  /* 0x0000dc00ff087b82 */ /* 0x000ea20000000800 */
[----:B------:R-:W-:Y:S01]  /*13d0*/  PLOP3.LUT P1, PT, PT, PT, UP2, 0x80, 0x8 ;  /* 0x000000000008781c */ /* 0x000fe20003f2f028 */
[----:B------:R-:W-:Y:S01]  /*13e0*/  IMAD.MOV.U32 R17, RZ, RZ, 0x1 ;  /* 0x00000001ff117424 */ /* 0x000fe200078e00ff */
[----:B------:R-:W-:Y:S01]  /*13f0*/  ISETP.EQ.OR P4, PT, R2, RZ, P5 ;  /* 0x000000ff0200720c */ /* 0x000fe20002f82670 */
[----:B------:R-:W-:Y:S01]  /*1400*/  IMAD.MOV.U32 R16, RZ, RZ, RZ ;  /* 0x000000ffff107224 */ /* 0x000fe200078e00ff */
[----:B------:R-:W-:Y:S02]  /*1410*/  PLOP3.LUT P1, PT, P1, PT, PT, 0x8, 0x80 ;  /* 0x000000000080781c */ /* 0x000fe40000f2e170 */
[----:B------:R-:W-:Y:S01]  /*1420*/  CS2R R12, SRZ ;  /* 0x00000000000c7805 */ /* 0x000fe2000001ff00 */
[----:B------:R-:W-:Y:S01]  /*1430*/  IMAD.MOV.U32 R11, RZ, RZ, 0x1 ;  /* 0x00000001ff0b7424 */ /* 0x000fe200078e00ff */
[----:B------:R-:W4:Y:S01]  /*1440*/  LDC R0, c[0x0][0x374] ;  /* 0x0000dd00ff007b82 */ /* 0x000f220000000800 */
[----:B------:R-:W2:Y:S01]  /*1450*/  LDCU.64 UR22, c[0x0][0x348] ;  /* 0x00006900ff1677ac */ /* 0x000ea20008000a00 */
[----:B------:R-:W-:Y:S01]  /*1460*/  UMOV UR6, URZ ;  /* 0x000000ff00067c82 */ /* 0x000fe20008000000 */
[----:B-1----:R-:W-:-:S04]  /*1470*/  UIADD3 UR5, UPT, UPT, UR13, 0x3f, URZ ;  /* 0x0000003f0d057890 */ /* 0x002fc8000fffe0ff */
[----:B------:R-:W-:-:S04]  /*1480*/  USHF.R.S32.HI UR4, URZ, 0x1f, UR5 ;  /* 0x0000001fff047899 */ /* 0x000fc80008011405 */
[----:B------:R-:W-:-:S04]  /*1490*/  ULEA.HI UR4, UR4, UR5, URZ, 0x6 ;  /* 0x0000000504047291 */ /* 0x000fc8000f8f30ff */
[----:B------:R-:W-:Y:S02]  /*14a0*/  USHF.R.S32.HI UR15, URZ, 0x6, UR4 ;  /* 0x00000006ff0f7899 */ /* 0x000fe40008011404 */
[----:B------:R-:W-:Y:S02]  /*14b0*/  UIADD3 UR4, UPT, UPT, UR13, -0x1, URZ ;  /* 0xffffffff0d047890 */ /* 0x000fe4000fffe0ff */
[----:B------:R-:W-:Y:S02]  /*14c0*/  UISETP.LT.U32.AND UP0, UPT, UR15, 0x4, UPT ;  /* 0x000000040f00788c */ /* 0x000fe4000bf01070 */
[----:B------:R-:W-:Y:S02]  /*14d0*/  UISETP.GE.U32.AND UP1, UPT, UR4, -0x7f, UPT ;  /* 0xffffff810400788c */ /* 0x000fe4000bf26070 */
[----:B------:R-:W-:Y:S02]  /*14e0*/  USEL UR14, UR15, 0x4, UP0 ;  /* 0x000000040f0e7887 */ /* 0x000fe40008000000 */
[----:B------:R-:W-:-:S02]  /*14f0*/  UIADD3 UR13, UPT, UPT, UR13, 0x7e, URZ ;  /* 0x0000007e0d0d7890 */ /* 0x000fc4000fffe0ff */
[----:B------:R-:W-:Y:S02]  /*1500*/  UIADD3 UR5, UPT, UPT, UR14, -0x1, URZ ;  /* 0xffffffff0e057890 */ /* 0x000fe4000fffe0ff */
[----:B------:R-:W-:-:S03]  /*1510*/  UIADD3 UR7, UPT, UPT, UR15, -UR14, URZ ;  /* 0x8000000e0f077290 */ /* 0x000fc6000fffe0ff */
[----:B------:R-:W-:-:S04]  /*1520*/  @UP1 UIADD3 UR5, UPT, UPT, UR14, URZ, URZ ;  /* 0x000000ff0e051290 */ /* 0x000fc8000fffe0ff */
[----:B--2---:R-:W-:-:S12]  /*1530*/  UIADD3 UR5, UPT, UPT, UR5, 0x1, URZ ;  /* 0x0000000105057890 */ /* 0x004fd8000fffe0ff */
.L_x_35:
[----:B------:R-:W-:Y:S01]  /*1540*/  UISETP.NE.AND UP0, UPT, UR37, URZ, UPT ;  /* 0x000000ff2500728c */ /* 0x000fe2000bf05270 */
[----:B------:R-:W1:Y:S08]  /*1550*/  S2UR UR37, SR_CgaCtaId ;  /* 0x00000000002579c3 */ /* 0x000e700000008800 */
[----:B------:R-:W-:Y:S05]  /*1560*/  BRA.U UP0, `(.L_x_18) ;  /* 0x0000000100347547 */ /* 0x000fea000b800000 */
[----:B------:R-:W2:Y:S01]  /*1570*/  S2R R2, SR_CgaCtaId ;  /* 0x0000000000027919 */ /* 0x000ea20000008800 */
[----:B------:R-:W-:-:S04]  /*1580*/  MOV R3, 0x400 ;  /* 0x0000040000037802 */ /* 0x000fc80000000f00 */
[----:B--2---:R-:W-:Y:S02]  /*1590*/  LEA R2, R2, R3, 0x18 ;  /* 0x0000000302027211 */ /* 0x004fe400078ec0ff */
[----:B------:R-:W-:-:S03]  /*15a0*/  SHF.L.U32 R3, R11, 0x1f, RZ ;  /* 0x0000001f0b037819 */ /* 0x000fc600000006ff */
[----:B------:R-:W-:-:S04]  /*15b0*/  IMAD R2, R12, 0x8, R2 ;  /* 0x000000080c027824 */ /* 0x000fc800078e0202 */
[----:B------:R-:W2:Y:S02]  /*15c0*/  SYNCS.PHASECHK.TRANS64.TRYWAIT P0, [R2+URZ+0x100], R3 ;  /* 0x00010003020075a7 */ /* 0x000ea400080011ff */
[----:B--2---:R-:W-:Y:S05]  /*15d0*/  @!P0 BRA `(.L_x_19) ;  /* 0x00000078001c8947 */ /* 0x004fea0003800000 */
.L_x_131:
[----:B------:R-:W-:Y:S01]  /*15e0*/  VIADD R12, R12, 0x1 ;  /* 0x000000010c0c7836 */ /* 0x000fe20000000000 */
[----:B------:R2:W-:Y:S04]  /*15f0*/  SYNCS.ARRIVE.TRANS64.A1T0 RZ, [R2+URZ+0xf0], RZ ;  /* 0x0000f0ff02ff79a7 */ /* 0x0005e800081000ff */
[----:B------:R-:W-:-:S04]  /*1600*/  ISETP.NE.AND P0, PT, R12, 0x2, PT ;  /* 0x000000020c00780c */ /* 0x000fc80003f05270 */
[----:B------:R-:W-:Y:S02]  /*1610*/  SEL R12, R12, RZ, P0 ;  /* 0x000000ff0c0c7207 */ /* 0x000fe40000000000 */
[----:B--2---:R-:W-:-:S04]  /*1620*/  SEL R2, RZ, 0x1, P0 ;  /* 0x00000001ff027807 */ /* 0x004fc80000000000 */
[----:B------:R-:W-:-:S07]  /*1630*/  LOP3.LUT R11, R11, R2, RZ, 0x3c, !PT ;  /* 0x000000020b0b7212 */ /* 0x000fce00078e3cff */
.L_x_18:
[----:B------:R-:W-:Y:S01]  /*1640*/  UMOV UR4, 0x400 ;  /* 0x0000040000047882 */ /* 0x000fe20000000000 */
[----:B------:R-:W-:Y:S01]  /*1650*/  SHF.L.U32 R2, R17, 0x1f, RZ ;  /* 0x0000001f11027819 */ /* 0x000fe200000006ff */
[----:B-1----:R-:W-:Y:S01]  /*1660*/  ULEA UR4, UR37, UR4, 0x18 ;  /* 0x0000000425047291 */ /* 0x002fe2000f8ec0ff */
[----:B------:R-:W-:Y:S01]  /*1670*/  R2UR UR34, R15 ;  /* 0x000000000f2272ca */ /* 0x000fe200000e0000 */
[----:B------:R-:W-:Y:S01]  /*1680*/  UISETP.GE.U32.AND UP0, UPT, UR13, 0x7f, UPT ;  /* 0x0000007f0d00788c */ /* 0x000fe2000bf06070 */
[----:B------:R-:W-:Y:S01]  /*1690*/  R2UR UR11, R14 ;  /* 0x000000000e0b72ca */ /* 0x000fe200000e0000 */
[----:B------:R-:W-:Y:S01]  /*16a0*/  ULEA UR8, UR6, UR4, 0x3 ;  /* 0x0000000406087291 */ /* 0x000fe2000f8e18ff */
[----:B------:R-:W-:-:S08]  /*16b0*/  UMOV UR24, URZ ;  /* 0x000000ff00187c82 */ /* 0x000fd00008000000 */
[----:B------:R1:W2:Y:S01]  /*16c0*/  SYNCS.PHASECHK.TRANS64.TRYWAIT P0, [UR8+0x20], R2 ;  /* 0x00002002ff0075a7 */ /* 0x0002a20008001108 */
[----:B------:R-:W-:Y:S02]  /*16d0*/  USHF.L.U32 UR34, UR34, 0x6, URZ ;  /* 0x0000000622227899 */ /* 0x000fe400080006ff */
[----:B------:R-:W-:Y:S01]  /*16e0*/  USHF.L.U32 UR11, UR11, 0x8, URZ ;  /* 0x000000080b0b7899 */ /* 0x000fe200080006ff */
[----:B------:R-:W-:Y:S11]  /*16f0*/  BRA.U !UP0, `(.L_x_20) ;  /* 0x0000000108a87547 */ /* 0x000ff6000b800000 */
[----:B------:R-:W-:Y:S01]  /*1700*/  UMOV UR16, URZ ;  /* 0x000000ff00107c82 */ /* 0x000fe20008000000 */
[----:B------:R-:W-:-:S05]  /*1710*/  UMOV UR17, UR6 ;  /* 0x0000000600117c82 */ /* 0x000fca0008000000 */
.L_x_25:
[----:B-1----:R-:W-:Y:S01]  /*1720*/  ULEA UR33, UR17, UR4, 0x3 ;  /* 0x0000000411217291 */ /* 0x002fe2000f8e18ff */
[----:B--2---:R-:W-:Y:S01]  /*1730*/  @!P5 MOV R3, 0xa000 ;  /* 0x0000a0000003d802 */ /* 0x004fe20000000f00 */
[----:B--2---:R-:W-:Y:S10]  /*1740*/  @P0 BRA `(.L_x_21) ;  /* 0x00000000000c0947 */ /* 0x004ff40003800000 */
[----:B------:R-:W-:-:S04]  /*1750*/  SHF.L.U32 R4, R17, 0x1f, RZ ;  /* 0x0000001f11047819 */ /* 0x000fc800000006ff */
[----:B------:R-:W2:Y:S02]  /*1760*/  SYNCS.PHASECHK.TRANS64.TRYWAIT P0, [UR33+0x20], R4 ;  /* 0x00002004ff0075a7 */ /* 0x000ea40008001121 */
[----:B--2---:R-:W-:Y:S05]  /*1770*/  @!P0 BRA `(.L_x_22) ;  /* 0x0000007400c88947 */ /* 0x004fea0003800000 */
.L_x_21:
[----:B------:R2:W-:Y:S01]  /*1780*/  @!P5 SYNCS.ARRIVE.TRANS64 RZ, [UR33], R3 ;  /* 0x00000003ffffd9a7 */ /* 0x0005e20008000021 */
[----:B------:R-:W-:Y:S04]  /*1790*/  BSSY.RECONVERGENT B0, `(.L_x_23) ;  /* 0x0000003000007945 */ /* 0x000fe80003800200 */
[----:B------:R-:W-:Y:S05]  /*17a0*/  @P4 BRA `(.L_x_24) ;  /* 0x0000000000044947 */ /* 0x000fea0003800000 */
[----:B------:R-:W-:Y:S05]  /*17b0*/  BPT.TRAP 0x1 ;  /* 0x000000040000795c */ /* 0x000fea0000300000 */
.L_x_24:
[----:B------:R-:W-:Y:S05]  /*17c0*/  BSYNC.RECONVERGENT B0 ;  /* 0x0000000000007941 */ /* 0x000fea0003800200 */
.L_x_23:
[----:B------:R-:W-:Y:S02]  /*17d0*/  UIADD3 UR6, UPT, UPT, UR17, 0x1, URZ ;  /* 0x0000000111067890 */ /* 0x000fe4000fffe0ff */
[----:B------:R-:W-:Y:S02]  /*17e0*/  ULEA UR32, UR17, UR4, 0xd ;  /* 0x0000000411207291 */ /* 0x000fe4000f8e68ff */
[----:B------:R-:W-:Y:S02]  /*17f0*/  UISETP.NE.AND UP0, UPT, UR6, 0x4, UPT ;  /* 0x000000040600788c */ /* 0x000fe4000bf05270 */
[----:B------:R-:W-:Y:S02]  /*1800*/  UIADD3 UR26, UP1, UPT, UR22, 0x80, URZ ;  /* 0x00000080161a7890 */ /* 0x000fe4000ff3e0ff */
[----:B------:R-:W-:Y:S02]  /*1810*/  USEL UR9, URZ, 0x1, UP0 ;  /* 0x00000001ff097887 */ /* 0x000fe40008000000 */
[----:B------:R-:W-:-:S02]  /*1820*/  USEL UR6, UR6, URZ, UP0 ;  /* 0x000000ff06067287 */ /* 0x000fc40008000000 */
[----:B------:R-:W-:Y:S02]  /*1830*/  UIADD3 UR20, UP0, UPT, UR22, 0x180, URZ ;  /* 0x0000018016147890 */ /* 0x000fe4000ff1e0ff */
[----:B------:R-:W-:Y:S01]  /*1840*/  ULEA UR8, UR6, UR4, 0x3 ;  /* 0x0000000406087291 */ /* 0x000fe2000f8e18ff */
[----:B------:R-:W-:Y:S01]  /*1850*/  LOP3.LUT R17, R17, UR9, RZ, 0x3c, !PT ;  /* 0x0000000911117c12 */ /* 0x000fe2000f8e3cff */
[----:B------:R-:W-:Y:S02]  /*1860*/  USHF.L.U32 UR35, UR16, 0x6, URZ ;  /* 0x0000000610237899 */ /* 0x000fe400080006ff */
[----:B------:R-:W-:Y:S01]  /*1870*/  UIADD3.X UR27, UPT, UPT, URZ, UR23, URZ, UP1, !UPT ;  /* 0x00000017ff1b7290 */ /* 0x000fe20008ffe4ff */
[----:B-1----:R-:W-:Y:S01]  /*1880*/  SHF.L.U32 R2, R17, 0x1f, RZ ;  /* 0x0000001f11027819 */ /* 0x002fe200000006ff */
[----:B------:R-:W-:Y:S02]  /*1890*/  UIADD3 UR32, UPT, UPT, UR32, 0x8800, URZ ;  /* 0x0000880020207890 */ /* 0x000fe4000fffe0ff */
[----:B------:R-:W-:Y:S01]  /*18a0*/  UIADD3.X UR21, UPT, UPT, URZ, UR23, URZ, UP0, !UPT ;  /* 0x00000017ff157290 */ /* 0x000fe200087fe4ff */
[----:B------:R1:W1:Y:S01]  /*18b0*/  SYNCS.PHASECHK.TRANS64.TRYWAIT P0, [UR8+0x20], R2 ;  /* 0x00002002ff0075a7 */ /* 0x0002620008001108 */
[----:B------:R-:W-:Y:S01]  /*18c0*/  ULEA UR8, UR17, UR4, 0xf ;  /* 0x0000000411087291 */ /* 0x000fe2000f8e78ff */
[----:B------:R-:W-:Y:S01]  /*18d0*/  UMOV UR18, 0x0 ;  /* 0x0000000000127882 */ /* 0x000fe20000000000 */
[----:B------:R-:W-:-:S02]  /*18e0*/  UMOV UR19, 0x10000000 ;  /* 0x1000000000137882 */ /* 0x000fc40000000000 */
[----:B------:R-:W-:Y:S01]  /*18f0*/  UIADD3 UR8, UPT, UPT, UR8, 0x10800, URZ ;  /* 0x0001080008087890 */ /* 0x000fe2000fffe0ff */
[----:B------:R1:W-:Y:S01]  /*1900*/  UTMALDG.3D [UR32], [UR26], desc[UR18] ;  /* 0x000012201a0075b4 */ /* 0x0003e20008011000 */
[----:B------:R-:W-:Y:S01]  /*1910*/  UMOV UR12, UR36 ;  /* 0x00000024000c7c82 */ /* 0x000fe20008000000 */
[----:B------:R-:W-:Y:S01]  /*1920*/  UMOV UR9, UR33 ;  /* 0x0000002100097c82 */ /* 0x000fe20008000000 */
[----:B------:R-:W-:Y:S01]  /*1930*/  UMOV UR10, UR35 ;  /* 0x00000023000a7c82 */ /* 0x000fe20008000000 */
[----:B------:R-:W-:Y:S01]  /*1940*/  UIADD3 UR16, UPT, UPT, UR16, 0x1, URZ ;  /* 0x0000000110107890 */ /* 0x000fe2000fffe0ff */
[----:B------:R-:W-:Y:S01]  /*1950*/  UMOV UR24, UR5 ;  /* 0x0000000500187c82 */ /* 0x000fe20008000000 */
[----:B------:R-:W-:Y:S02]  /*1960*/  UMOV UR17, UR6 ;  /* 0x0000000600117c82 */ /* 0x000fe40008000000 */
[----:B------:R1:W-:Y:S01]  /*1970*/  UTMALDG.3D [UR8], [UR20], desc[UR18] ;  /* 0x00001208140075b4 */ /* 0x0003e20008011000 */
[----:B------:R-:W-:-:S09]  /*1980*/  UISETP.NE.AND UP0, UPT, UR16, UR5, UPT ;  /* 0x000000051000728c */ /* 0x000fd2000bf05270 */
[----:B------:R-:W-:Y:S05]  /*1990*/  BRA.U UP0, `(.L_x_25) ;  /* 0xfffffffd00607547 */ /* 0x000fea000b83ffff */
.L_x_20:
[----:B-1----:R-:W-:Y:S01]  /*19a0*/  ULEA UR8, UR6, UR4, 0x3 ;  /* 0x0000000406087291 */ /* 0x002fe2000f8e18ff */
[----:B------:R-:W-:Y:S01]  /*19b0*/  SHF.L.U32 R2, R17, 0x1f, RZ ;  /* 0x0000001f11027819 */ /* 0x000fe200000006ff */
[----:B------:R-:W-:Y:S01]  /*19c0*/  @!P1 SYNCS.ARRIVE.TRANS64.A1T0 RZ, [UR4+0x88], RZ ;  /* 0x000088ffffff99a7 */ /* 0x000fe20008100004 */
[----:B------:R-:W-:-:S06]  /*19d0*/  UISETP.GT.AND UP0, UPT, UR15, UR14, UPT ;  /* 0x0000000e0f00728c */ /* 0x000fcc000bf04270 */
[----:B--2---:R1:W2:Y:S03]  /*19e0*/  SYNCS.PHASECHK.TRANS64.TRYWAIT P0, [UR8+0x20], R2 ;  /* 0x00002002ff0075a7 */ /* 0x0042a60008001108 */
[----:B------:R-:W-:Y:S05]  /*19f0*/  BRA.U !UP0, `(.L_x_26) ;  /* 0x0000000108ac7547 */ /* 0x000fea000b800000 */
[----:B------:R-:W-:Y:S01]  /*1a00*/  UIADD3 UR21, UPT, UPT, UR7, UR24, URZ ;  /* 0x0000001807157290 */ /* 0x000fe2000fffe0ff */
[----:B------:R-:W-:-:S11]  /*1a10*/  UMOV UR25, UR6 ;  /* 0x0000000600197c82 */ /* 0x000fd60008000000 */
.L_x_31:
[----:B-1----:R-:W-:Y:S01]  /*1a20*/  ULEA UR17, UR25, UR4, 0x3 ;  /* 0x0000000419117291 */ /* 0x002fe2000f8e18ff */
[----:B--2---:R-:W-:Y:S01]  /*1a30*/  @!P5 MOV R3, 0xa000 ;  /* 0x0000a0000003d802 */ /* 0x004fe20000000f00 */
[----:B--2---:R-:W-:Y:S10]  /*1a40*/  @P0 BRA `(.L_x_27) ;  /* 0x00000000000c0947 */ /* 0x004ff40003800000 */
[----:B------:R-:W-:-:S04]  /*1a50*/  SHF.L.U32 R4, R17, 0x1f, RZ ;  /* 0x0000001f11047819 */ /* 0x000fc800000006ff */
[----:B------:R-:W2:Y:S02]  /*1a60*/  SYNCS.PHASECHK.TRANS64.TRYWAIT P0, [UR17+0x20], R4 ;  /* 0x00002004ff0075a7 */ /* 0x000ea40008001111 */
[----:B--2---:R-:W-:Y:S05]  /*1a70*/  @!P0 BRA `(.L_x_28) ;  /* 0x0000007400208947 */ /* 0x004fea0003800000 */
.L_x_27:
[----:B------:R2:W-:Y:S01]  /*1a80*/  @!P5 SYNCS.ARRIVE.TRANS64 RZ, [UR17], R3 ;  /* 0x00000003ffffd9a7 */ /* 0x0005e20008000011 */
[----:B------:R-:W-:Y:S04]  /*1a90*/  BSSY.RECONVERGENT B0, `(.L_x_29) ;  /* 0x0000003000007945 */ /* 0x000fe80003800200 */
[----:B------:R-:W-:Y:S05]  /*1aa0*/  @P4 BRA `(.L_x_30) ;  /* 0x0000000000044947 */ /* 0x000fea0003800000 */
[----:B------:R-:W-:Y:S05]  /*1ab0*/  BPT.TRAP 0x1 ;  /* 0x000000040000795c */ /* 0x000fea0000300000 */
.L_x_30:
[----:B------:R-:W-:Y:S05]  /*1ac0*/  BSYNC.RECONVERGENT B0 ;  /* 0x0000000000007941 */ /* 0x000fea0003800200 */
.L_x_29:
        /* <DEDUP_REMOVED lines=10> */
[----:B------:R-:W-:Y:S01]  /*1b70*/  UIADD3 UR16, UPT, UPT, UR16, 0x8800, URZ ;  /* 0x0000880010107890 */ /* 0x000fe2000fffe0ff */
[----:B-1----:R-:W-:Y:S01]  /*1b80*/  SHF.L.U32 R2, R17, 0x1f, RZ ;  /* 0x0000001f11027819 */ /* 0x002fe200000006ff */
[----:B------:R-:W-:Y:S02]  /*1b90*/  UIADD3.X UR31, UPT, UPT, URZ, UR23, URZ, UP1, !UPT ;  /* 0x00000017ff1f7290 */ /* 0x000fe40008ffe4ff */
[----:B------:R-:W-:Y:S01]  /*1ba0*/  UIADD3.X UR29, UPT, UPT, URZ, UR23, URZ, UP0, !UPT ;  /* 0x00000017ff1d7290 */ /* 0x000fe200087fe4ff */
[----:B------:R1:W1:Y:S01]  /*1bb0*/  SYNCS.PHASECHK.TRANS64.TRYWAIT P0, [UR8+0x20], R2 ;  /* 0x00002002ff0075a7 */ /* 0x0002620008001108 */
[----:B------:R-:W-:Y:S01]  /*1bc0*/  ULEA UR8, UR25, UR4, 0xf ;  /* 0x0000000419087291 */ /* 0x000fe2000f8e78ff */
[----:B------:R-:W-:Y:S01]  /*1bd0*/  UMOV UR26, 0x0 ;  /* 0x00000000001a7882 */ /* 0x000fe20000000000 */
[----:B------:R-:W-:-:S02]  /*1be0*/  UMOV UR27, 0x10000000 ;  /* 0x10000000001b7882 */ /* 0x000fc40000000000 */
[----:B------:R-:W-:Y:S01]  /*1bf0*/  UIADD3 UR8, UPT, UPT, UR8, 0x10800, URZ ;  /* 0x0001080008087890 */ /* 0x000fe2000fffe0ff */
[----:B------:R-:W-:Y:S01]  /*1c00*/  UMOV UR18, UR34 ;  /* 0x0000002200127c82 */ /* 0x000fe20008000000 */
[----:B------:R-:W-:Y:S01]  /*1c10*/  UMOV UR20, UR36 ;  /* 0x0000002400147c82 */ /* 0x000fe20008000000 */
[----:B------:R-:W-:Y:S01]  /*1c20*/  UMOV UR12, UR36 ;  /* 0x00000024000c7c82 */ /* 0x000fe20008000000 */
[----:B------:R-:W-:Y:S01]  /*1c30*/  UMOV UR9, UR17 ;  /* 0x0000001100097c82 */ /* 0x000fe20008000000 */
[----:B------:R-:W-:Y:S01]  /*1c40*/  UMOV UR10, UR19 ;  /* 0x00000013000a7c82 */ /* 0x000fe20008000000 */
[----:B------:R1:W-:Y:S01]  /*1c50*/  UTMALDG.3D [UR16], [UR30], desc[UR26] ;  /* 0x00001a101e0075b4 */ /* 0x0003e20008011000 */
[----:B------:R-:W-:Y:S01]  /*1c60*/  UIADD3 UR24, UPT, UPT, UR24, 0x1, URZ ;  /* 0x0000000118187890 */ /* 0x000fe2000fffe0ff */
[----:B------:R-:W-:-:S03]  /*1c70*/  UMOV UR25, UR6 ;  /* 0x0000000600197c82 */ /* 0x000fc60008000000 */
[----:B------:R-:W-:Y:S01]  /*1c80*/  UISETP.NE.AND UP0, UPT, UR24, UR21, UPT ;  /* 0x000000151800728c */ /* 0x000fe2000bf05270 */
[----:B------:R1:W-:Y:S08]  /*1c90*/  UTMALDG.3D [UR8], [UR28], desc[UR26] ;  /* 0x00001a081c0075b4 */ /* 0x0003f00008011000 */
[----:B------:R-:W-:Y:S05]  /*1ca0*/  BRA.U UP0, `(.L_x_31) ;  /* 0xfffffffd005c7547 */ /* 0x000fea000b83ffff */
.L_x_26:
[C---:B-1----:R-:W-:Y:S01]  /*1cb0*/  LEA R2, R16.reuse, UR4, 0x3 ;  /* 0x0000000410027c11 */ /* 0x042fe2000f8e18ff */
[----:B------:R-:W-:Y:S01]  /*1cc0*/  NOP ;  /* 0x0000000000007918 */ /* 0x000fe20000000000 */
[----:B--2---:R-:W-:Y:S02]  /*1cd0*/  SHF.L.U32 R3, R13, 0x1f, RZ ;  /* 0x0000001f0d037819 */ /* 0x004fe400000006ff */
[----:B------:R-:W-:Y:S02]  /*1ce0*/  LEA R4, R16, UR4, 0x4 ;  /* 0x0000000410047c11 */ /* 0x000fe4000f8e20ff */
[----:B------:R-:W1:Y:S02]  /*1cf0*/  SYNCS.PHASECHK.TRANS64.TRYWAIT P0, [R2+URZ+0x90], R3 ;  /* 0x00009003020075a7 */ /* 0x000e6400080011ff */
[----:B-1----:R-:W-:Y:S05]  /*1d00*/  @!P0 BRA `(.L_x_32) ;  /* 0x0000007000948947 */ /* 0x002fea0003800000 */
.L_x_134:
[----:B------:R-:W2:Y:S01]  /*1d10*/  LDS.128 R4, [R4+0x120] ;  /* 0x0001200004047984 */ /* 0x000ea20000000c00 */
[----:B---3--:R-:W-:Y:S01]  /*1d20*/  ISETP.GE.AND P0, PT, R40, 0x1, PT ;  /* 0x000000012800780c */ /* 0x008fe20003f06270 */
[----:B-1----:R-:W-:Y:S01]  /*1d30*/  VIADD R2, R2, 0xa0 ;  /* 0x000000a002027836 */ /* 0x002fe20000000000 */
[----:B------:R-:W-:Y:S01]  /*1d40*/  @!PT LDS RZ, [RZ] ;  /* 0x00000000fffff984 */ /* 0x000fe20000000800 */
[----:B------:R-:W-:Y:S01]  /*1d50*/  @!PT LDS RZ, [RZ] ;  /* 0x00000000fffff984 */ /* 0x000fe20000000800 */
[----:B------:R-:W-:Y:S01]  /*1d60*/  @!PT LDS RZ, [RZ] ;  /* 0x00000000fffff984 */ /* 0x000fe20000000800 */
[----:B------:R-:W-:Y:S01]  /*1d70*/  @!PT LDS RZ, [RZ] ;  /* 0x00000000fffff984 */ /* 0x000fe20000000800 */
[----:B------:R1:W-:Y:S06]  /*1d80*/  MEMBAR.ALL.CTA ;  /* 0x0000000000007992 */ /* 0x0003ec0000008000 */
[----:B-1----:R-:W1:Y:S01]  /*1d90*/  FENCE.VIEW.ASYNC.S ;  /* 0x00000000000073c6 */ /* 0x002e620000000000 */
[----:B------:R-:W-:-:S04]  /*1da0*/  PRMT R2, RZ, 0x654, R2 ;  /* 0x00000654ff027816 */ /* 0x000fc80000000002 */
[----:B-1----:R1:W-:Y:S01]  /*1db0*/  SYNCS.ARRIVE.TRANS64.RED.A1T0 RZ, [R2+URZ], RZ ;  /* 0x000000ff02ff79a7 */ /* 0x0023e200081004ff */
[----:B--2---:R-:W-:-:S13]  /*1dc0*/  LOP3.LUT P2, RZ, R6, 0x1, RZ, 0xc0, !PT ;  /* 0x0000000106ff7812 */ /* 0x004fda000784c0ff */
[----:B------:R-:W-:Y:S01]  /*1dd0*/  @P2 SHF.R.U32.HI R3, RZ, 0x10, R5 ;  /* 0x00000010ff032819 */ /* 0x000fe20000011605 */
[----:B------:R-:W-:Y:S01]  /*1de0*/  VOTEU.ANY UP0, P2 ;  /* 0x0000000000ff7886 */ /* 0x000fe20001000100 */
[----:B------:R-:W-:Y:S02]  /*1df0*/  @P2 MOV R10, R4 ;  /* 0x00000004000a2202 */ /* 0x000fe40000000f00 */
[----:B------:R-:W-:Y:S02]  /*1e00*/  @P2 R2UR.BROADCAST UR8, R3 ;  /* 0x00000000030822ca */ /* 0x000fe400008e0000 */
[----:B------:R-:W-:-:S11]  /*1e10*/  @P2 LOP3.LUT R9, R5, 0xffff, RZ, 0xc0, !PT ;  /* 0x0000ffff05092812 */ /* 0x000fd600078ec0ff */
[----:B------:R-:W-:Y:S01]  /*1e20*/  @UP0 UMOV UR36, UR8 ;  /* 0x0000000800240c82 */ /* 0x000fe20008000000 */
[----:B-1----:R-:W-:Y:S05]  /*1e30*/  @!P0 BRA `(.L_x_33) ;  /* 0x0000000000b88947 */ /* 0x002fea0003800000 */
[----:B------:R-:W4:Y:S01]  /*1e40*/  LDC.64 R4, c[0x0][0xb18] ;  /* 0x0002c600ff047b82 */ /* 0x000f220000000a00 */
[----:B------:R-:W-:-:S07]  /*1e50*/  ISETP.NE.AND P3, PT, R40, 0x1, PT ;  /* 0x000000012800780c */ /* 0x000fce0003f65270 */
[----:B------:R-:W1:Y:S08]  /*1e60*/  LDC.64 R6, c[0x0][0xb10] ;  /* 0x0002c400ff067b82 */ /* 0x000e700000000a00 */
[----:B------:R-:W2:Y:S08]  /*1e70*/  LDC R14, c[0x0][0xb20] ;  /* 0x0002c800ff0e7b82 */ /* 0x000eb00000000800 */
[----:B------:R-:W3:Y:S01]  /*1e80*/  LDC R15, c[0x0][0xb0c] ;  /* 0x0002c300ff0f7b82 */ /* 0x000ee20000000800 */
[----:B----4-:R-:W-:Y:S01]  /*1e90*/  IMAD.HI.U32 R19, R0, R5, RZ ;  /* 0x0000000500137227 */ /* 0x010fe200078e00ff */
[----:B------:R-:W-:-:S03]  /*1ea0*/  ISETP.NE.AND P0, PT, R4, 0x1, PT ;  /* 0x000000010400780c */ /* 0x000fc60003f05270 */
[----:B------:R-:W-:-:S03]  /*1eb0*/  IMAD.HI.U32 R5, R9, R5, RZ ;  /* 0x0000000509057227 */ /* 0x000fc600078e00ff */
[----:B------:R-:W4:Y:S01]  /*1ec0*/  LDC.64 R2, c[0x0][0xb28] ;  /* 0x0002ca00ff027b82 */ /* 0x000f220000000a00 */
[----:B-1----:R-:W-:-:S04]  /*1ed0*/  IMAD.HI.U32 R20, R8, R6, RZ ;  /* 0x0000000608147227 */ /* 0x002fc800078e00ff */
[----:B------:R-:W-:Y:S01]  /*1ee0*/  IMAD.HI.U32 R21, R10, R6, RZ ;  /* 0x000000060a157227 */ /* 0x000fe200078e00ff */
[----:B------:R-:W-:Y:S02]  /*1ef0*/  SHF.R.U32.HI R20, RZ, R7, R20 ;  /* 0x00000007ff147219 */ /* 0x000fe40000011614 */
[-C--:B--2---:R-:W-:Y:S02]  /*1f00*/  SHF.R.U32.HI R19, RZ, R14.reuse, R19 ;  /* 0x0000000eff137219 */ /* 0x084fe40000011613 */
[----:B------:R-:W-:Y:S02]  /*1f10*/  SHF.R.U32.HI R5, RZ, R14, R5 ;  /* 0x0000000eff057219 */ /* 0x000fe40000011605 */
[----:B------:R-:W-:Y:S02]  /*1f20*/  SEL R19, R0, R19, !P0 ;  /* 0x0000001300137207 */ /* 0x000fe40004000000 */
[----:B------:R-:W-:Y:S02]  /*1f30*/  SHF.R.U32.HI R21, RZ, R7, R21 ;  /* 0x00000007ff157219 */ /* 0x000fe40000011615 */
[----:B---3--:R-:W-:-:S02]  /*1f40*/  ISETP.NE.AND P1, PT, R15, 0x1, PT ;  /* 0x000000010f00780c */ /* 0x008fc40003f25270 */
[----:B------:R-:W-:Y:S02]  /*1f50*/  SEL R5, R9, R5, !P0 ;  /* 0x0000000509057207 */ /* 0x000fe40004000000 */
[----:B------:R-:W-:Y:S02]  /*1f60*/  SEL R20, R8, R20, !P1 ;  /* 0x0000001408147207 */ /* 0x000fe40004800000 */
[----:B------:R-:W-:Y:S01]  /*1f70*/  SEL R21, R10, R21, !P1 ;  /* 0x000000150a157207 */ /* 0x000fe20004800000 */
[----:B----4-:R-:W-:-:S04]  /*1f80*/  IMAD.HI.U32 R18, R19, R2, RZ ;  /* 0x0000000213127227 */ /* 0x010fc800078e00ff */
        /* <DEDUP_REMOVED lines=10> */
[----:B------:R-:W-:-:S04]  /*2030*/  @!P0 IMAD.HI.U32 R7, R21, R2, RZ ;  /* 0x0000000215078227 */ /* 0x000fc800078e00ff */
[----:B------:R-:W-:Y:S01]  /*2040*/  IMAD.MOV R2, RZ, RZ, -R6 ;  /* 0x000000ffff027224 */ /* 0x000fe200078e0a06 */
[----:B------:R-:W-:Y:S02]  /*2050*/  @!P0 SHF.R.U32.HI R3, RZ, R3, R7 ;  /* 0x00000003ff038219 */ /* 0x000fe40000011607 */
[----:B------:R-:W-:Y:S01]  /*2060*/  IADD3 R7, PT, PT, -R5, RZ, RZ ;  /* 0x000000ff05077210 */ /* 0x000fe20007ffe1ff */
[----:B------:R-:W-:Y:S01]  /*2070*/  IMAD R2, R40, R2, R5 ;  /* 0x0000000228027224 */ /* 0x000fe200078e0205 */
        /* <DEDUP_REMOVED lines=10> */
.L_x_33:
[----:B------:R-:W1:Y:S02]  /*2120*/  LDCU UR8, c[0x0][0xb30] ;  /* 0x00016600ff0877ac */ /* 0x000e640008000800 */
[----:B-1----:R-:W-:-:S09]  /*2130*/  UISETP.NE.AND UP0, UPT, UR8, 0x1, UPT ;  /* 0x000000010800788c */ /* 0x002fd2000bf05270 */
[----:B------:R-:W-:Y:S05]  /*2140*/  BRA.U UP0, `(.L_x_34) ;  /* 0x0000000100407547 */ /* 0x000fea000b800000 */
[----:B------:R-:W1:Y:S08]  /*2150*/  LDC.64 R4, c[0x0][0xb10] ;  /* 0x0002c400ff047b82 */ /* 0x000e700000000a00 */
[----:B------:R-:W2:Y:S08]  /*2160*/  LDC.64 R2, c[0x0][0xb18] ;  /* 0x0002c600ff027b82 */ /* 0x000eb00000000a00 */
[----:B------:R-:W3:Y:S08]  /*2170*/  LDC R6, c[0x0][0xb20] ;  /* 0x0002c800ff067b82 */ /* 0x000ef00000000800 */
[----:B------:R-:W4:Y:S01]  /*2180*/  LDC R7, c[0x0][0xb0c] ;  /* 0x0002c300ff077b82 */ /* 0x000f220000000800 */
[----:B-1----:R-:W-:-:S05]  /*2190*/  IMAD.HI.U32 R4, R10, R4, RZ ;  /* 0x000000040a047227 */ /* 0x002fca00078e00ff */
[----:B------:R-:W-:Y:S01]  /*21a0*/  SHF.R.U32.HI R4, RZ, R5, R4 ;  /* 0x00000005ff047219 */ /* 0x000fe20000011604 */
[----:B--2---:R-:W-:Y:S01]  /*21b0*/  IMAD.HI.U32 R3, R9, R3, RZ ;  /* 0x0000000309037227 */ /* 0x004fe200078e00ff */
[----:B------:R-:W-:-:S04]  /*21c0*/  ISETP.NE.AND P0, PT, R2, 0x1, PT ;  /* 0x000000010200780c */ /* 0x000fc80003f05270 */
[----:B---3--:R-:W-:-:S04]  /*21d0*/  SHF.R.U32.HI R3, RZ, R6, R3 ;  /* 0x00000006ff037219 */ /* 0x008fc80000011603 */
[----:B------:R-:W-:Y:S02]  /*21e0*/  SEL R3, R9, R3, !P0 ;  /* 0x0000000309037207 */ /* 0x000fe40004000000 */
[----:B----4-:R-:W-:-:S04]  /*21f0*/  ISETP.NE.AND P1, PT, R7, 0x1, PT ;  /* 0x000000010700780c */ /* 0x010fc80003f25270 */
[----:B------:R-:W-:-:S05]  /*2200*/  SEL R4, R10, R4, !P1 ;  /* 0x000000040a047207 */ /* 0x000fca0004800000 */
[----:B------:R-:W-:Y:S02]  /*2210*/  IMAD.IADD R5, R3, 0x1, -R4 ;  /* 0x0000000103057824 */ /* 0x000fe400078e0a04 */
[----:B------:R-:W-:Y:S02]  /*2220*/  IMAD.IADD R3, R4, 0x1, -R3 ;  /* 0x0000000104037824 */ /* 0x000fe400078e0a03 */
[----:B------:R-:W-:Y:S02]  /*2230*/  IMAD R10, R5, R7, R10 ;  /* 0x00000007050a7224 */ /* 0x000fe400078e020a */
[----:B------:R-:W-:-:S07]  /*2240*/  IMAD R9, R3, R2, R9 ;  /* 0x0000000203097224 */ /* 0x000fce00078e0209 */
.L_x_34:
[----:B------:R-:W-:Y:S01]  /*2250*/  VIADD R16, R16, 0x1 ;  /* 0x0000000110107836 */ /* 0x000fe20000000000 */
[----:B------:R-:W-:Y:S01]  /*2260*/  PLOP3.LUT P1, PT, PT, PT, PT, 0x80, 0x8 ;  /* 0x000000000008781c */ /* 0x000fe20003f2f070 */
[----:B------:R-:W-:Y:S02]  /*2270*/  IMAD.IADD R15, R10, 0x1, R87 ;  /* 0x000000010a0f7824 */ /* 0x000fe400078e0257 */
[----:B------:R-:W-:Y:S01]  /*2280*/  IMAD.IADD R14, R9, 0x1, R86 ;  /* 0x00000001090e7824 */ /* 0x000fe200078e0256 */
[----:B------:R-:W-:-:S04]  /*2290*/  ISETP.NE.AND P0, PT, R16, 0x2, PT ;  /* 0x000000021000780c */ /* 0x000fc80003f05270 */
[----:B------:R-:W-:Y:S02]  /*22a0*/  SEL R2, RZ, 0x1, P0 ;  /* 0x00000001ff027807 */ /* 0x000fe40000000000 */
[----:B------:R-:W-:Y:S02]  /*22b0*/  SEL R16, R16, RZ, P0 ;  /* 0x000000ff10107207 */ /* 0x000fe40000000000 */
[----:B------:R-:W-:Y:S01]  /*22c0*/  LOP3.LUT R13, R13, R2, RZ, 0x3c, !PT ;  /* 0x000000020d0d7212 */ /* 0x000fe200078e3cff */
[----:B------:R-:W-:Y:S06]  /*22d0*/  @P2 BRA `(.L_x_35) ;  /* 0xfffffff000982947 */ /* 0x000fec000383ffff */
[----:B------:R-:W-:Y:S01]  /*22e0*/  UIADD3 UR4, UPT, UPT, UR4, 0x20, URZ ;  /* 0x0000002004047890 */ /* 0x000fe2000fffe0ff */
[----:B------:R-:W-:-:S03]  /*22f0*/  SHF.L.U32 R2, R17, 0x1f, RZ ;  /* 0x0000001f11027819 */ /* 0x000fc600000006ff */
[----:B------:R-:W-:-:S09]  /*2300*/  ULEA UR5, UR6, UR4, 0x3 ;  /* 0x0000000406057291 */ /* 0x000fd2000f8e18ff */
[----:B------:R-:W1:Y:S02]  /*2310*/  SYNCS.PHASECHK.TRANS64.TRYWAIT P0, [UR5], R2 ;  /* 0x00000002ff0075a7 */ /* 0x000e640008001105 */
[----:B-1----:R-:W-:Y:S05]  /*2320*/  @!P0 BRA `(.L_x_36) ;  /* 0x0000006c00208947 */ /* 0x002fea0003800000 */
.L_x_136:
[----:B------:R-:W-:-:S04]  /*2330*/  UIADD3 UR6, UPT, UPT, UR6, 0x1, URZ ;  /* 0x0000000106067890 */ /* 0x000fc8000fffe0ff */
[----:B------:R-:W-:-:S04]  /*2340*/  UISETP.NE.AND UP0, UPT, UR6, 0x4, UPT ;  /* 0x000000040600788c */ /* 0x000fc8000bf05270 */
[----:B------:R-:W-:Y:S02]  /*2350*/  USEL UR7, URZ, 0x1, UP0 ;  /* 0x00000001ff077887 */ /* 0x000fe40008000000 */
[----:B------:R-:W-:-:S04]  /*2360*/  USEL UR6, UR6, URZ, UP0 ;  /* 0x000000ff06067287 */ /* 0x000fc80008000000 */
[----:B------:R-:W-:Y:S01]  /*2370*/  ULEA UR5, UR6, UR4, 0x3 ;  /* 0x0000000406057291 */ /* 0x000fe2000f8e18ff */
[----:B-1----:R-:W-:-:S04]  /*2380*/  LOP3.LUT R2, R17, UR7, RZ, 0x3c, !PT ;  /* 0x0000000711027c12 */ /* 0x002fc8000f8e3cff */
[----:B------:R-:W-:-:S04]  /*2390*/  SHF.L.U32 R3, R2, 0x1f, RZ ;  /* 0x0000001f02037819 */ /* 0x000fc800000006ff */
[----:B------:R-:W1:Y:S02]  /*23a0*/  SYNCS.PHASECHK.TRANS64.TRYWAIT P0, [UR5], R3 ;  /* 0x00000003ff0075a7 */ /* 0x000e640008001105 */
[----:B-1----:R-:W-:Y:S05]  /*23b0*/  @!P0 BRA `(.L_x_37) ;  /* 0x0000006c00148947 */ /* 0x002fea0003800000 */
.L_x_138:
[----:B------:R-:W-:-:S04]  /*23c0*/  UIADD3 UR6, UPT, UPT, UR6, 0x1, URZ ;  /* 0x0000000106067890 */ /* 0x000fc8000fffe0ff */
[----:B------:R-:W-:-:S04]  /*23d0*/  UISETP.NE.AND UP0, UPT, UR6, 0x4, UPT ;  /* 0x000000040600788c */ /* 0x000fc8000bf05270 */
[----:B------:R-:W-:Y:S02]  /*23e0*/  USEL UR7, URZ, 0x1, UP0 ;  /* 0x00000001ff077887 */ /* 0x000fe40008000000 */
[----:B------:R-:W-:-:S04]  /*23f0*/  USEL UR6, UR6, URZ, UP0 ;  /* 0x000000ff06067287 */ /* 0x000fc80008000000 */
[----:B------:R-:W-:Y:S01]  /*2400*/  ULEA UR5, UR6, UR4, 0x3 ;  /* 0x0000000406057291 */ /* 0x000fe2000f8e18ff */
[----:B------:R-:W-:-:S04]  /*2410*/  LOP3.LUT R2, R2, UR7, RZ, 0x3c, !PT ;  /* 0x0000000702027c12 */ /* 0x000fc8000f8e3cff */
[----:B-1----:R-:W-:-:S04]  /*2420*/  SHF.L.U32 R3, R2, 0x1f, RZ ;  /* 0x0000001f02037819 */ /* 0x002fc800000006ff */
[----:B------:R-:W1:Y:S02]  /*2430*/  SYNCS.PHASECHK.TRANS64.TRYWAIT P0, [UR5], R3 ;  /* 0x00000003ff0075a7 */ /* 0x000e640008001105 */
[----:B-1----:R-:W-:Y:S05]  /*2440*/  @!P0 BRA `(.L_x_38) ;  /* 0x0000006c00088947 */ /* 0x002fea0003800000 */
.L_x_140:
[----:B------:R-:W-:-:S04]  /*2450*/  UIADD3 UR6, UPT, UPT, UR6, 0x1, URZ ;  /* 0x0000000106067890 */ /* 0x000fc8000fffe0ff */
[----:B------:R-:W-:-:S04]  /*2460*/  UISETP.NE.AND UP0, UPT, UR6, 0x4, UPT ;  /* 0x000000040600788c */ /* 0x000fc8000bf05270 */
[----:B------:R-:W-:Y:S02]  /*2470*/  USEL UR5, URZ, 0x1, UP0 ;  /* 0x00000001ff057887 */ /* 0x000fe40008000000 */
[----:B------:R-:W-:-:S04]  /*2480*/  USEL UR6, UR6, URZ, UP0 ;  /* 0x000000ff06067287 */ /* 0x000fc80008000000 */
[----:B------:R-:W-:Y:S01]  /*2490*/  ULEA UR6, UR6, UR4, 0x3 ;  /* 0x0000000406067291 */ /* 0x000fe2000f8e18ff */
[----:B------:R-:W-:-:S04]  /*24a0*/  LOP3.LUT R2, R2, UR5, RZ, 0x3c, !PT ;  /* 0x0000000502027c12 */ /* 0x000fc8000f8e3cff */
[----:B------:R-:W-:Y:S01]  /*24b0*/  SHF.L.U32 R2, R2, 0x1f, RZ ;  /* 0x0000001f02027819 */ /* 0x000fe200000006ff */
[----:B-1--4-:R-:W-:-:S07]  /*24c0*/  IMAD.U32 R0, RZ, RZ, UR6 ;  /* 0x00000006ff007e24 */ /* 0x012fce000f8e00ff */
.L_x_39:
[----:B-1----:R1:W2:Y:S02]  /*24d0*/  SYNCS.PHASECHK.TRANS64.TRYWAIT P0, [R0+URZ], R2 ;  /* 0x00000002000075a7 */ /* 0x0022a400080011ff */
[----:B--2---:R-:W-:Y:S05]  /*24e0*/  @!P0 NANOSLEEP.SYNCS 0x989680 ;  /* 0x009896800000895d */ /* 0x004fea0003900000 */
[----:B------:R-:W2:Y:S02]  /*24f0*/  @!P0 SYNCS.PHASECHK.TRANS64 P0, [R0+URZ], R2 ;  /* 0x00000002000085a7 */ /* 0x000ea400080010ff */
[----:B--2---:R-:W-:Y:S05]  /*2500*/  @P0 EXIT ;  /* 0x000000000000094d */ /* 0x004fea0003800000 */
[----:B------:R-:W-:Y:S05]  /*2510*/  BRA `(.L_x_39) ;  /* 0xfffffffc00ec7947 */ /* 0x000fea000383ffff */
.L_x_17:
[----:B------:R-:W-:-:S04]  /*2520*/  UISETP.NE.AND UP1, UPT, UR37, URZ, UPT ;  /* 0x000000ff2500728c */ /* 0x000fc8000bf25270 */
[----:B------:R-:W-:-:S09]  /*2530*/  UISETP.NE.OR UP1, UPT, UR8, 0x1, UP1 ;  /* 0x000000010800788c */ /* 0x000fd20008f25670 */
[----:B------:R-:W-:Y:S05]  /*2540*/  BRA.U UP1, `(.L_x_40) ;  /* 0x0000000501487547 */ /* 0x000fea000b800000 */
[----:B------:R-:W-:Y:S01]  /*2550*/  ISETP.NE.AND P2, PT, R2, RZ, PT ;  /* 0x000000ff0200720c */ /* 0x000fe20003f45270 */
[----:B------:R-:W-:Y:S01]  /*2560*/  IMAD.MOV.U32 R12, RZ, RZ, 0x1 ;  /* 0x00000001ff0c7424 */ /* 0x000fe200078e00ff */
[----:B------:R-:W-:Y:S02]  /*2570*/  CS2R R10, SRZ ;  /* 0x00000000000a7805 */ /* 0x000fe4000001ff00 */
[----:B------:R-:W-:Y:S01]  /*2580*/  CS2R R8, SRZ ;  /* 0x0000000000087805 */ /* 0x000fe2000001ff00 */
[----:B------:R-:W-:Y:S01]  /*2590*/  UMOV UR4, 0x400 ;  /* 0x0000040000047882 */ /* 0x000fe20000000000 */
[----:B------:R-:W-:Y:S01]  /*25a0*/  UMOV UR6, URZ ;  /* 0x000000ff00067c82 */ /* 0x000fe20008000000 */
[----:B------:R-:W-:-:S12]  /*25b0*/  ULEA UR37, UR37, UR4, 0x18 ;  /* 0x0000000425257291 */ /* 0x000fd8000f8ec0ff */
.L_x_44:
[----:B------:R-:W-:Y:S02]  /*25c0*/  LEA R0, R8, UR37, 0x3 ;  /* 0x0000002508007c11 */ /* 0x000fe4000f8e18ff */
[----:B------:R-:W-:-:S03]  /*25d0*/  SHF.L.U32 R4, R9, 0x1f, RZ ;  /* 0x0000001f09047819 */ /* 0x000fc600000006ff */
[----:B------:R-:W-:Y:S01]  /*25e0*/  VIADD R5, R0, 0x100 ;  /* 0x0000010000057836 */ /* 0x000fe20000000000 */
[----:B------:R-:W1:Y:S02]  /*25f0*/  SYNCS.PHASECHK.TRANS64.TRYWAIT P0, [R0+URZ+0xf0], R4 ;  /* 0x0000f004000075a7 */ /* 0x000e6400080011ff */
[----:B-1----:R-:W-:Y:S05]  /*2600*/  @!P0 BRA `(.L_x_41) ;  /* 0x0000006800b08947 */ /* 0x002fea0003800000 */
.L_x_141:
[----:B------:R-:W-:Y:S01]  /*2610*/  ULEA UR5, UR6, UR37, 0x3 ;  /* 0x0000002506057291 */ /* 0x000fe2000f8e18ff */
[----:B-1----:R-:W-:Y:S01]  /*2620*/  PRMT R0, RZ, 0x654, R5 ;  /* 0x00000654ff007816 */ /* 0x002fe20000000005 */
[----:B------:R-:W-:Y:S01]  /*2630*/  @!P2 IMAD.MOV.U32 R4, RZ, RZ, 0x10 ;  /* 0x00000010ff04a424 */ /* 0x000fe200078e00ff */
[----:B------:R-:W-:Y:S01]  /*2640*/  SHF.L.U32 R5, R12, 0x1f, RZ ;  /* 0x0000001f0c057819 */ /* 0x000fe200000006ff */
[----:B------:R-:W-:Y:S01]  /*2650*/  UIADD3 UR4, UPT, UPT, UR5, 0x90, URZ ;  /* 0x0000009005047890 */ /* 0x000fe2000fffe0ff */
[----:B------:R1:W-:Y:S05]  /*2660*/  SYNCS.ARRIVE.TRANS64.RED.A1T0 RZ, [R0+URZ], RZ ;  /* 0x000000ff00ff79a7 */ /* 0x0003ea00081004ff */
[----:B------:R-:W-:Y:S01]  /*2670*/  IMAD.U32 R6, RZ, RZ, UR4 ;  /* 0x00000004ff067e24 */ /* 0x000fe2000f8e00ff */
[----:B------:R-:W2:Y:S04]  /*2680*/  SYNCS.PHASECHK.TRANS64.TRYWAIT P0, [UR5+0xa0], R5 ;  /* 0x0000a005ff0075a7 */ /* 0x000ea80008001105 */
[----:B------:R-:W-:Y:S01]  /*2690*/  PRMT R6, R2, 0x654, R6 ;  /* 0x0000065402067816 */ /* 0x000fe20000000006 */
[----:B-12---:R-:W-:Y:S06]  /*26a0*/  @!P0 BRA `(.L_x_42) ;  /* 0x00000068009c8947 */ /* 0x006fec0003800000 */
.L_x_143:
[----:B------:R-:W-:Y:S01]  /*26b0*/  ULEA UR4, UR6, UR37, 0x4 ;  /* 0x0000002506047291 */ /* 0x000fe2000f8e20ff */
[----:B------:R-:W-:Y:S01]  /*26c0*/  SEL R3, R6, R3, !P2 ;  /* 0x0000000306037207 */ /* 0x000fe20005000000 */
[----:B------:R-:W-:Y:S01]  /*26d0*/  UIADD3 UR5, UPT, UPT, UR5, 0x90, URZ ;  /* 0x0000009005057890 */ /* 0x000fe2000fffe0ff */
[----:B-1----:R-:W-:Y:S01]  /*26e0*/  LEA R0, R11, UR37, 0x3 ;  /* 0x000000250b007c11 */ /* 0x002fe2000f8e18ff */
[----:B------:R-:W-:Y:S01]  /*26f0*/  UIADD3 UR4, UPT, UPT, UR4, 0x120, URZ ;  /* 0x0000012004047890 */ /* 0x000fe2000fffe0ff */
[----:B------:R1:W-:Y:S01]  /*2700*/  @!P2 SYNCS.ARRIVE.TRANS64.RED RZ, [R3+URZ], R4 ;  /* 0x0000000403ffa9a7 */ /* 0x0003e200080004ff */
[----:B------:R-:W-:Y:S01]  /*2710*/  UIADD3 UR6, UPT, UPT, UR6, 0x1, URZ ;  /* 0x0000000106067890 */ /* 0x000fe2000fffe0ff */
[----:B------:R-:W-:-:S03]  /*2720*/  VIADD R8, R8, 0x1 ;  /* 0x0000000108087836 */ /* 0x000fc60000000000 */
[----:B------:R-:W-:Y:S02]  /*2730*/  UISETP.NE.AND UP0, UPT, UR6, 0x2, UPT ;  /* 0x000000020600788c */ /* 0x000fe4000bf05270 */
[----:B------:R-:W-:Y:S01]  /*2740*/  ISETP.NE.AND P0, PT, R8, 0x2, PT ;  /* 0x000000020800780c */ /* 0x000fe20003f05270 */
[----:B------:R-:W-:Y:S06]  /*2750*/  UGETNEXTWORKID.BROADCAST [UR4], [UR5] ;  /* 0x00000000040073ca */ /* 0x000fec0008000100 */
[----:B------:R-:W-:Y:S02]  /*2760*/  USEL UR4, URZ, 0x1, UP0 ;  /* 0x00000001ff047887 */ /* 0x000fe40008000000 */
[----:B------:R-:W-:-:S04]  /*2770*/  USEL UR6, UR6, URZ, UP0 ;  /* 0x000000ff06067287 */ /* 0x000fc80008000000 */
[----:B------:R-:W-:Y:S02]  /*2780*/  LOP3.LUT R12, R12, UR4, RZ, 0x3c, !PT ;  /* 0x000000040c0c7c12 */ /* 0x000fe4000f8e3cff */
[----:B-1----:R-:W-:-:S04]  /*2790*/  SHF.L.U32 R4, R10, 0x1f, RZ ;  /* 0x0000001f0a047819 */ /* 0x002fc800000006ff */
[----:B------:R-:W1:Y:S02]  /*27a0*/  SYNCS.PHASECHK.TRANS64.TRYWAIT P1, [R0+URZ+0x90], R4 ;  /* 0x00009004000075a7 */ /* 0x000e6400080211ff */
[----:B-1----:R-:W-:Y:S05]  /*27b0*/  @!P1 BRA `(.L_x_43) ;  /* 0x0000006800709947 */ /* 0x002fea0003800000 */
.L_x_144:
[C---:B-1----:R-:W-:Y:S01]  /*27c0*/  LEA R4, R11.reuse, UR37, 0x4 ;  /* 0x000000250b047c11 */ /* 0x042fe2000f8e20ff */
[----:B------:R-:W-:Y:S01]  /*27d0*/  VIADD R0, R0, 0xa0 ;  /* 0x000000a000007836 */ /* 0x000fe20000000000 */
[----:B------:R-:W-:Y:S01]  /*27e0*/  SEL R8, R8, RZ, P0 ;  /* 0x000000ff08087207 */ /* 0x000fe20000000000 */
[----:B------:R-:W-:-:S03]  /*27f0*/  VIADD R11, R11, 0x1 ;  /* 0x000000010b0b7836 */ /* 0x000fc60000000000 */
[----:B------:R-:W1:Y:S01]  /*2800*/  LDS.128 R4, [R4+0x120] ;  /* 0x0001200004047984 */ /* 0x000e620000000c00 */
[----:B------:R-:W-:Y:S02]  /*2810*/  PRMT R0, RZ, 0x654, R0 ;  /* 0x00000654ff007816 */ /* 0x000fe40000000000 */
[C---:B------:R-:W-:Y:S01]  /*2820*/  ISETP.NE.AND P1, PT, R11.reuse, 0x2, PT ;  /* 0x000000020b00780c */ /* 0x040fe20003f25270 */
[----:B------:R-:W-:Y:S01]  /*2830*/  @!PT LDS RZ, [RZ] ;  /* 0x00000000fffff984 */ /* 0x000fe20000000800 */
[----:B------:R-:W-:Y:S01]  /*2840*/  @!PT LDS RZ, [RZ] ;  /* 0x00000000fffff984 */ /* 0x000fe20000000800 */
[----:B------:R-:W-:Y:S01]  /*2850*/  @!PT LDS RZ, [RZ] ;  /* 0x00000000fffff984 */ /* 0x000fe20000000800 */
[----:B------:R-:W-:Y:S01]  /*2860*/  @!PT LDS RZ, [RZ] ;  /* 0x00000000fffff984 */ /* 0x000fe20000000800 */
[----:B------:R2:W-:Y:S06]  /*2870*/  MEMBAR.ALL.CTA ;  /* 0x0000000000007992 */ /* 0x0005ec0000008000 */
[----:B--2---:R-:W2:Y:S01]  /*2880*/  FENCE.VIEW.ASYNC.S ;  /* 0x00000000000073c6 */ /* 0x004ea20000000000 */
[----:B------:R-:W-:Y:S01]  /*2890*/  SEL R11, R11, RZ, P1 ;  /* 0x000000ff0b0b7207 */ /* 0x000fe20000800000 */
[----:B--2---:R2:W-:Y:S01]  /*28a0*/  SYNCS.ARRIVE.TRANS64.RED.A1T0 RZ, [R0+URZ], RZ ;  /* 0x000000ff00ff79a7 */ /* 0x0045e200081004ff */
[----:B-1----:R-:W-:-:S02]  /*28b0*/  LOP3.LUT P3, RZ, R6, 0x1, RZ, 0xc0, !PT ;  /* 0x0000000106ff7812 */ /* 0x002fc4000786c0ff */
[----:B------:R-:W-:-:S04]  /*28c0*/  SEL R4, RZ, 0x1, P1 ;  /* 0x00000001ff047807 */ /* 0x000fc80000800000 */
[----:B------:R-:W-:Y:S02]  /*28d0*/  LOP3.LUT R10, R10, R4, RZ, 0x3c, !PT ;  /* 0x000000040a0a7212 */ /* 0x000fe400078e3cff */
[----:B--2---:R-:W-:-:S04]  /*28e0*/  SEL R0, RZ, 0x1, P0 ;  /* 0x00000001ff007807 */ /* 0x004fc80000000000 */
[----:B------:R-:W-:Y:S01]  /*28f0*/  LOP3.LUT R9, R9, R0, RZ, 0x3c, !PT ;  /* 0x0000000009097212 */ /* 0x000fe200078e3cff */
[----:B------:R-:W-:Y:S06]  /*2900*/  @P3 BRA `(.L_x_44) ;  /* 0xfffffffc002c3947 */ /* 0x000fec000383ffff */
[----:B------:R-:W-:Y:S01]  /*2910*/  ULEA UR5, UR6, UR37, 0x3 ;  /* 0x0000002506057291 */ /* 0x000fe2000f8e18ff */
[----:B------:R-:W-:-:S08]  /*2920*/  SHF.L.U32 R2, R12, 0x1f, RZ ;  /* 0x0000001f0c027819 */ /* 0x000fd000000006ff */
[----:B------:R-:W1:Y:S02]  /*2930*/  SYNCS.PHASECHK.TRANS64 P0, [UR5+0xa0], R2 ;  /* 0x0000a002ff0075a7 */ /* 0x000e640008001005 */
[----:B-1----:R-:W-:Y:S05]  /*2940*/  @P0 BRA `(.L_x_45) ;  /* 0x0000000000080947 */ /* 0x002fea0003800000 */
[----:B------:R-:W1:Y:S02]  /*2950*/  SYNCS.PHASECHK.TRANS64.TRYWAIT P0, [UR5+0xa0], R2 ;  /* 0x0000a002ff0075a7 */ /* 0x000e640008001105 */
[----:B-1----:R-:W-:Y:S05]  /*2960*/  @!P0 BRA `(.L_x_46) ;  /* 0x0000006800188947 */ /* 0x002fea0003800000 */
.L_x_45:
[----:B------:R-:W-:-:S04]  /*2970*/  UIADD3 UR4, UPT, UPT, UR6, 0x1, URZ ;  /* 0x0000000106047890 */ /* 0x000fc8000fffe0ff */
[----:B------:R-:W-:-:S04]  /*2980*/  UISETP.NE.AND UP0, UPT, UR4, 0x2, UPT ;  /* 0x000000020400788c */ /* 0x000fc8000bf05270 */
[----:B------:R-:W-:Y:S02]  /*2990*/  USEL UR7, URZ, 0x1, UP0 ;  /* 0x00000001ff077887 */ /* 0x000fe40008000000 */
[----:B------:R-:W-:-:S04]  /*29a0*/  USEL UR4, UR4, URZ, UP0 ;  /* 0x000000ff04047287 */ /* 0x000fc80008000000 */
[----:B------:R-:W-:Y:S01]  /*29b0*/  ULEA UR4, UR4, UR37, 0x3 ;  /* 0x0000002504047291 */ /* 0x000fe2000f8e18ff */
[----:B-1----:R-:W-:-:S04]  /*29c0*/  LOP3.LUT R2, R12, UR7, RZ, 0x3c, !PT ;  /* 0x000000070c027c12 */ /* 0x002fc8000f8e3cff */
[----:B------:R-:W-:-:S04]  /*29d0*/  SHF.L.U32 R0, R2, 0x1f, RZ ;  /* 0x0000001f02007819 */ /* 0x000fc800000006ff */
[----:B------:R-:W1:Y:S02]  /*29e0*/  SYNCS.PHASECHK.TRANS64 P0, [UR4+0xa0], R0 ;  /* 0x0000a000ff0075a7 */ /* 0x000e640008001004 */
[----:B-1----:R-:W-:Y:S05]  /*29f0*/  @P0 EXIT ;  /* 0x000000000000094d */ /* 0x002fea0003800000 */
[----:B------:R-:W-:Y:S02]  /*2a00*/  SHF.L.U32 R2, R2, 0x1f, RZ ;  /* 0x0000001f02027819 */ /* 0x000fe400000006ff */
[----:B------:R-:W-:-:S07]  /*2a10*/  MOV R0, UR4 ;  /* 0x0000000400007c02 */ /* 0x000fce0008000f00 */
.L_x_47:
[----:B-1----:R1:W2:Y:S02]  /*2a20*/  SYNCS.PHASECHK.TRANS64.TRYWAIT P0, [R0+URZ+0xa0], R2 ;  /* 0x0000a002000075a7 */ /* 0x0022a400080011ff */
[----:B--2---:R-:W-:Y:S05]  /*2a30*/  @!P0 NANOSLEEP.SYNCS 0x989680 ;  /* 0x009896800000895d */ /* 0x004fea0003900000 */
[----:B------:R-:W2:Y:S02]  /*2a40*/  @!P0 SYNCS.PHASECHK.TRANS64 P0, [R0+URZ+0xa0], R2 ;  /* 0x0000a002000085a7 */ /* 0x000ea400080010ff */
[----:B--2---:R-:W-:Y:S05]  /*2a50*/  @P0 EXIT ;  /* 0x000000000000094d */ /* 0x004fea0003800000 */
[----:B------:R-:W-:Y:S05]  /*2a60*/  BRA `(.L_x_47) ;  /* 0xfffffffc00ec7947 */ /* 0x000fea000383ffff */
.L_x_40:
[----:B------:R-:W-:-:S09]  /*2a70*/  UISETP.NE.AND UP1, UPT, UR8, URZ, UPT ;  /* 0x000000ff0800728c */ /* 0x000fd2000bf25270 */
[----:B------:R-:W-:Y:S05]  /*2a80*/  BRA.U UP1, `(.L_x_48) ;  /* 0x0000000d01c87547 */ /* 0x000fea000b800000 */
[----:B------:R-:W-:Y:S01]  /*2a90*/  UMOV UR4, 0x40 ;  /* 0x0000004000047882 */ /* 0x000fe20000000000 */
[----:B------:R-:W-:Y:S01]  /*2aa0*/  NOP ;  /* 0x0000000000007918 */ /* 0x000fe20000000000 */
[----:B------:R-:W-:Y:S01]  /*2ab0*/  ULEA UR4, UR37, UR4, 0x18 ;  /* 0x0000000425047291 */ /* 0x000fe2000f8ec0ff */
[----:B------:R-:W-:Y:S02]  /*2ac0*/  UMOV UR5, 0x400 ;  /* 0x0000040000057882 */ /* 0x000fe40000000000 */
[----:B------:R-:W-:-:S06]  /*2ad0*/  ULEA UR37, UR37, UR5, 0x18 ;  /* 0x0000000525257291 */ /* 0x000fcc000f8ec0ff */
[----:B------:R-:W1:Y:S02]  /*2ae0*/  LDS.U8 R0, [UR4+0x1c] ;  /* 0x00001c04ff007984 */ /* 0x000e640008000000 */
[----:B-1----:R-:W-:-:S13]  /*2af0*/  ISETP.NE.AND P0, PT, R0, RZ, PT ;  /* 0x000000ff0000720c */ /* 0x002fda0003f05270 */
[----:B------:R-:W-:Y:S05]  /*2b00*/  @P0 BRA `(.L_x_49) ;  /* 0x0000000000580947 */ /* 0x000fea0003800000 */
[----:B------:R-:W-:-:S13]  /*2b10*/  ELECT P0, URZ, PT ;  /* 0x0000000000ff782f */ /* 0x000fda0003800000 */
[----:B------:R-:W-:Y:S05]  /*2b20*/  @!P0 BRA `(.L_x_50) ;  /* 0x0000000000608947 */ /* 0x000fea0003800000 */
[----:B------:R-:W-:Y:S01]  /*2b30*/  UMOV UR5, 0x10 ;  /* 0x0000001000057882 */ /* 0x000fe20000000000 */
[----:B------:R-:W-:Y:S01]  /*2b40*/  HFMA2 R0, -RZ, RZ, 0, 5.9604644775390625e-08 ;  /* 0x00000001ff007431 */ /* 0x000fe200000001ff */
[----:B------:R-:W-:-:S03]  /*2b50*/  MOV R2, 0xffff ;  /* 0x0000ffff00027802 */ /* 0x000fc60000000f00 */
[----:B------:R-:W-:Y:S04]  /*2b60*/  DEPBAR.LE SB1, 0x36 ;  /* 0x00009d800000791a */ /* 0x000fe80000000000 */
[----:B------:R-:W1:Y:S02]  /*2b70*/  UTCATOMSWS.FIND_AND_SET.ALIGN UP0, UR5, UR5 ;  /* 0x00000005000575e3 */ /* 0x000e640008000800 */
[----:B-1----:R-:W-:Y:S01]  /*2b80*/  MOV R3, UR5 ;  /* 0x0000000500037c02 */ /* 0x002fe20008000f00 */
[----:B------:R-:W-:Y:S06]  /*2b90*/  BRA.U UP0, `(.L_x_51) ;  /* 0x0000000100187547 */ /* 0x000fec000b800000 */
.L_x_52:
[----:B------:R-:W-:Y:S05]  /*2ba0*/  NANOSLEEP 0x64 ;  /* 0x000000640000795d */ /* 0x000fea0003800000 */
[----:B------:R-:W-:-:S05]  /*2bb0*/  UMOV UR5, 0x10 ;  /* 0x0000001000057882 */ /* 0x000fca0000000000 */
[----:B------:R-:W-:Y:S04]  /*2bc0*/  DEPBAR.LE SB1, 0x36 ;  /* 0x00009d800000791a */ /* 0x000fe80000000000 */
[----:B------:R-:W1:Y:S02]  /*2bd0*/  UTCATOMSWS.FIND_AND_SET.ALIGN UP0, UR5, UR5 ;  /* 0x00000005000575e3 */ /* 0x000e640008000800 */
[----:B-1----:R-:W-:Y:S01]  /*2be0*/  MOV R3, UR5 ;  /* 0x0000000500037c02 */ /* 0x002fe20008000f00 */
[----:B------:R-:W-:Y:S05]  /*2bf0*/  BRA.U !UP0, `(.L_x_52) ;  /* 0xfffffffd08e87547 */ /* 0x000fea000b83ffff */
.L_x_51:
[-C--:B------:R-:W-:Y:S02]  /*2c00*/  SHF.L.U32 R2, R2, R3.reuse, RZ ;  /* 0x0000000302027219 */ /* 0x080fe400000006ff */
[----:B------:R-:W-:Y:S01]  /*2c10*/  SHF.L.U32 R0, R0, R3, RZ ;  /* 0x0000000300007219 */ /* 0x000fe200000006ff */
[----:B------:R-:W-:Y:S02]  /*2c20*/  IMAD.SHL.U32 R3, R3, 0x20, RZ ;  /* 0x0000002003037824 */ /* 0x000fe400078e00ff */
[----:B------:R1:W-:Y:S04]  /*2c30*/  ATOMS.OR RZ, [UR4+0x14], R2 ;  /* 0x00001402ffff798c */ /* 0x0003e8000b000004 */
[----:B------:R1:W-:Y:S04]  /*2c40*/  ATOMS.OR RZ, [UR4+0x18], R0 ;  /* 0x00001800ffff798c */ /* 0x0003e8000b000004 */
[----:B------:R1:W-:Y:S01]  /*2c50*/  STS [UR37+0x140], R3 ;  /* 0x00014003ff007988 */ /* 0x0003e20008000825 */
[----:B------:R-:W-:Y:S05]  /*2c60*/  BRA `(.L_x_50) ;  /* 0x0000000000107947 */ /* 0x000fea0003800000 */
.L_x_49:
[----:B------:R-:W-:Y:S02]  /*2c70*/  MOV R0, 0xffffffff ;  /* 0xffffffff00007802 */ /* 0x000fe40000000f00 */
[----:B------:R-:W-:-:S03]  /*2c80*/  MOV R2, 0x2cb0 ;  /* 0x00002cb000027802 */ /* 0x000fc60000000f00 */
[----:B------:R1:W-:Y:S04]  /*2c90*/  STS [UR37+0x140], R0 ;  /* 0x00014000ff007988 */ /* 0x0003e80008000825 */
[----:B-1-3-5:R-:W-:Y:S05]  /*2ca0*/  CALL.REL.NOINC `($__internal_1_$__cuda_sm10x_tcgen05_guardrail_trap_phase_invalid_during_alloc) ;  /* 0x0000006c00607944 */ /* 0x02afea0003c00000 */
.L_x_50:
[----:B------:R-:W-:Y:S05]  /*2cb0*/  WARPSYNC.ALL ;  /* 0x0000000000007948 */ /* 0x000fea0003800000 */
[----:B------:R-:W2:Y:S01]  /*2cc0*/  S2UR UR5, SR_CgaCtaId ;  /* 0x00000000000579c3 */ /* 0x000ea20000008800 */
[----:B------:R-:W-:Y:S01]  /*2cd0*/  UMOV UR4, 0x400 ;  /* 0x0000040000047882 */ /* 0x000fe20000000000 */
[----:B------:R-:W-:-:S06]  /*2ce0*/  NOP ;  /* 0x0000000000007918 */ /* 0x000fcc0000000000 */
[----:B------:R-:W-:Y:S06]  /*2cf0*/  BAR.ARV 0x6, 0xa0 ;  /* 0x0182800000007b1d */ /* 0x000fec0000002000 */
[----:B------:R-:W4:Y:S01]  /*2d00*/  LDCU UR7, c[0x0][0x38c] ;  /* 0x00007180ff0777ac */ /* 0x000f220008000800 */
[----:B------:R-:W-:Y:S01]  /*2d10*/  IMAD.MOV.U32 R11, RZ, RZ, 0x1 ;  /* 0x00000001ff0b7424 */ /* 0x000fe200078e00ff */
[----:B------:R-:W-:Y:S01]  /*2d20*/  CS2R R8, SRZ ;  /* 0x0000000000087805 */ /* 0x000fe2000001ff00 */
[----:B------:R-:W-:Y:S01]  /*2d30*/  IMAD.MOV.U32 R10, RZ, RZ, RZ ;  /* 0x000000ffff0a7224 */ /* 0x000fe200078e00ff */
[----:B------:R-:W3:Y:S01]  /*2d40*/  LDCU UR6, c[0x0][0x38c] ;  /* 0x00007180ff0677ac */ /* 0x000ee20008000800 */
[----:B------:R-:W-:Y:S01]  /*2d50*/  UMOV UR14, URZ ;  /* 0x000000ff000e7c82 */ /* 0x000fe20008000000 */
[----:B------:R-:W-:Y:S01]  /*2d60*/  UMOV UR13, URZ ;  /* 0x000000ff000d7c82 */ /* 0x000fe20008000000 */
[----:B--2---:R-:W-:Y:S01]  /*2d70*/  ULEA UR5, UR5, UR4, 0x18 ;  /* 0x0000000405057291 */ /* 0x004fe2000f8ec0ff */
[----:B------:R-:W-:Y:S01]  /*2d80*/  UMOV UR24, 0x0 ;  /* 0x0000000000187882 */ /* 0x000fe20000000000 */
[----:B------:R-:W-:-:S02]  /*2d90*/  UMOV UR25, 0x4408010 ;  /* 0x0440801000197882 */ /* 0x000fc40000000000 */
[----:B------:R-:W-:Y:S02]  /*2da0*/  UIADD3 UR10, UPT, UPT, UR5, 0x10800, URZ ;  /* 0x00010800050a7890 */ /* 0x000fe4000fffe0ff */
[----:B------:R-:W-:Y:S02]  /*2db0*/  UIADD3 UR15, UPT, UPT, UR5, 0x8800, URZ ;  /* 0x00008800050f7890 */ /* 0x000fe4000fffe0ff */
[----:B----4-:R-:W-:Y:S01]  /*2dc0*/  UIADD3 UR7, UPT, UPT, UR7, 0x3f, URZ ;  /* 0x0000003f07077890 */ /* 0x010fe2000fffe0ff */
[----:B-1----:R-:W1:Y:S01]  /*2dd0*/  LDS R0, [UR5+0x140] ;  /* 0x00014005ff007984 */ /* 0x002e620008000800 */
[----:B------:R-:W-:Y:S02]  /*2de0*/  USHF.R.U32.HI UR10, URZ, 0x4, UR10 ;  /* 0x00000004ff0a7899 */ /* 0x000fe4000801160a */
[----:B------:R-:W-:Y:S02]  /*2df0*/  USHF.R.S32.HI UR4, URZ, 0x1f, UR7 ;  /* 0x0000001fff047899 */ /* 0x000fe40008011407 */
[----:B------:R-:W-:-:S02]  /*2e00*/  USHF.R.U32.HI UR15, URZ, 0x4, UR15 ;  /* 0x00000004ff0f7899 */ /* 0x000fc4000801160f */
[----:B------:R-:W-:Y:S02]  /*2e10*/  ULEA.HI UR4, UR4, UR7, URZ, 0x6 ;  /* 0x0000000704047291 */ /* 0x000fe4000f8f30ff */
[----:B------:R-:W-:Y:S02]  /*2e20*/  ULOP3.LUT UR10, UR10, 0x3fff, URZ, 0xc0, !UPT ;  /* 0x00003fff0a0a7892 */ /* 0x000fe4000f8ec0ff */
[----:B------:R-:W-:Y:S01]  /*2e30*/  USHF.R.S32.HI UR4, URZ, 0x6, UR4 ;  /* 0x00000006ff047899 */ /* 0x000fe20008011404 */
[----:B------:R-:W-:Y:S01]  /*2e40*/  UMOV UR22, 0x0 ;  /* 0x0000000000167882 */ /* 0x000fe20000000000 */
[----:B------:R-:W-:Y:S02]  /*2e50*/  UMOV UR23, 0x4408010 ;  /* 0x0440801000177882 */ /* 0x000fe40000000000 */
[----:B------:R-:W-:Y:S02]  /*2e60*/  UISETP.LT.AND UP0, UPT, UR4, 0x1, UPT ;  /* 0x000000010400788c */ /* 0x000fe4000bf01270 */
[----:B------:R-:W-:-:S02]  /*2e70*/  ULOP3.LUT UR15, UR15, 0x3fff, URZ, 0xc0, !UPT ;  /* 0x00003fff0f0f7892 */ /* 0x000fc4000f8ec0ff */
[----:B------:R-:W-:Y:S02]  /*2e80*/  USEL UR9, UR4, 0x1, !UP0 ;  /* 0x0000000104097887 */ /* 0x000fe4000c000000 */
[----:B------:R-:W-:Y:S02]  /*2e90*/  ULOP3.LUT UR10, UR10, 0x10000, URZ, 0xfc, !UPT ;  /* 0x000100000a0a7892 */ /* 0x000fe4000f8efcff */
[----:B------:R-:W-:Y:S02]  /*2ea0*/  UIADD3 UR9, UPT, UPT, -UR9, URZ, URZ ;  /* 0x000000ff09097290 */ /* 0x000fe4000fffe1ff */
[----:B---3--:R-:W-:Y:S01]  /*2eb0*/  UISETP.GE.AND UP3, UPT, UR6, 0x1, UPT ;  /* 0x000000010600788c */ /* 0x008fe2000bf66270 */
[----:B------:R-:W-:Y:S01]  /*2ec0*/  UMOV UR20, 0x0 ;  /* 0x0000000000147882 */ /* 0x000fe20000000000 */
[----:B------:R-:W-:Y:S01]  /*2ed0*/  UMOV UR21, 0x4408010 ;  /* 0x0440801000157882 */ /* 0x000fe20000000000 */
[----:B------:R-:W-:Y:S01]  /*2ee0*/  UMOV UR18, 0x0 ;  /* 0x0000000000127882 */ /* 0x000fe20000000000 */
[----:B------:R-:W-:Y:S01]  /*2ef0*/  UMOV UR19, 0x4408010 ;  /* 0x0440801000137882 */ /* 0x000fe20000000000 */
[----:B-1----:R-:W-:-:S15]  /*2f00*/  R2UR UR16, R0 ;  /* 0x00000000001072ca */ /* 0x002fde00000e0000 */
.L_x_59:
[----:B------:R-:W-:Y:S02]  /*2f10*/  LEA R0, R10, UR5, 0x3 ;  /* 0x000000050a007c11 */ /* 0x000fe4000f8e18ff */
[----:B------:R-:W-:Y:S02]  /*2f20*/  SHF.L.U32 R2, R9, 0x1f, RZ ;  /* 0x0000001f09027819 */ /* 0x000fe400000006ff */
[----:B------:R-:W-:Y:S01]  /*2f30*/  PLOP3.LUT P0, PT, PT, PT, UP3, 0x80, 0x8 ;  /* 0x000000000008781c */ /* 0x000fe20003f0f038 */
[----:B------:R-:W-:Y:S01]  /*2f40*/  VIADD R3, R0, 0xa0 ;  /* 0x000000a000037836 */ /* 0x000fe20000000000 */
[----:B-1----:R-:W1:Y:S02]  /*2f50*/  SYNCS.PHASECHK.TRANS64.TRYWAIT P1, [R0+URZ+0x90], R2 ;  /* 0x00009002000075a7 */ /* 0x002e6400080211ff */
[----:B-1-3--:R-:W-:Y:S09]  /*2f60*/  @!P1 BRA `(.L_x_53) ;  /* 0x0000006000b09947 */ /* 0x00aff20003800000 */
.L_x_146:
[----:B------:R-:W-:Y:S01]  /*2f70*/  LEA R4, R10, UR5, 0x4 ;  /* 0x000000050a047c11 */ /* 0x000fe2000f8e20ff */
[----:B------:R-:W-:Y:S01]  /*2f80*/  @UP3 ULEA UR6, UR13, UR5, 0x3 ;  /* 0x000000050d063291 */ /* 0x000fe2000f8e18ff */
[----:B------:R-:W-:Y:S01]  /*2f90*/  PLOP3.LUT P2, PT, PT, PT, PT, 0x80, 0x8 ;  /* 0x000000000008781c */ /* 0x000fe20003f4f070 */
[----:B------:R-:W-:Y:S01]  /*2fa0*/  ULEA UR7, UR14, UR5, 0x3 ;  /* 0x000000050e077291 */ /* 0x000fe2000f8e18ff */
[----:B------:R-:W-:Y:S02]  /*2fb0*/  PRMT R3, RZ, 0x654, R3 ;  /* 0x00000654ff037816 */ /* 0x000fe40000000003 */
[----:B------:R-:W2:Y:S01]  /*2fc0*/  LDS.128 R4, [R4+0x120] ;  /* 0x0001200004047984 */ /* 0x000ea20000000c00 */
[----:B-1----:R-:W-:Y:S02]  /*2fd0*/  @P0 SHF.L.U32 R2, R8, 0x1f, RZ ;  /* 0x0000001f08020819 */ /* 0x002fe400000006ff */
[----:B------:R-:W-:Y:S01]  /*2fe0*/  SHF.L.U32 R0, R11, 0x1f, RZ ;  /* 0x0000001f0b007819 */ /* 0x000fe200000006ff */
[----:B------:R-:W-:Y:S01]  /*2ff0*/  @!PT LDS RZ, [RZ] ;  /* 0x00000000fffff984 */ /* 0x000fe20000000800 */
[----:B------:R-:W-:Y:S01]  /*3000*/  @!PT LDS RZ, [RZ] ;  /* 0x00000000fffff984 */ /* 0x000fe20000000800 */
[----:B------:R-:W-:Y:S01]  /*3010*/  @!PT LDS RZ, [RZ] ;  /* 0x00000000fffff984 */ /* 0x000fe20000000800 */
[----:B------:R-:W-:Y:S01]  /*3020*/  @!PT LDS RZ, [RZ] ;  /* 0x00000000fffff984 */ /* 0x000fe20000000800 */
[----:B------:R1:W-:Y:S06]  /*3030*/  MEMBAR.ALL.CTA ;  /* 0x0000000000007992 */ /* 0x0003ec0000008000 */
[----:B-1----:R-:W1:Y:S02]  /*3040*/  FENCE.VIEW.ASYNC.S ;  /* 0x00000000000073c6 */ /* 0x002e640000000000 */
[----:B-1----:R1:W-:Y:S01]  /*3050*/  SYNCS.ARRIVE.TRANS64.RED.A1T0 RZ, [R3+URZ], RZ ;  /* 0x000000ff03ff79a7 */ /* 0x0023e200081004ff */
[----:B------:R1:W3:Y:S01]  /*3060*/  @P0 SYNCS.PHASECHK.TRANS64.TRYWAIT P2, [UR6], R2 ;  /* 0x00000002ff0005a7 */ /* 0x0002e20008041106 */
[----:B------:R-:W-:Y:S01]  /*3070*/  ULEA.HI UR6, UR14, UR14, URZ, 0x1 ;  /* 0x0000000e0e067291 */ /* 0x000fe2000f8f08ff */
[----:B--2---:R-:W-:-:S03]  /*3080*/  LOP3.LUT P1, RZ, R6, 0x1, RZ, 0xc0, !PT ;  /* 0x0000000106ff7812 */ /* 0x004fc6000782c0ff */
[----:B------:R-:W-:Y:S02]  /*3090*/  USHF.L.U32 UR8, UR6, 0x7, URZ ;  /* 0x0000000706087899 */ /* 0x000fe400080006ff */
[----:B------:R-:W-:Y:S02]  /*30a0*/  ULOP3.LUT UR6, UR6, 0xffe, URZ, 0xc0, !UPT ;  /* 0x00000ffe06067892 */ /* 0x000fe4000f8ec0ff */
[----:B------:R-:W-:Y:S02]  /*30b0*/  ULOP3.LUT UR8, UR8, 0xffffff00, URZ, 0xc0, !UPT ;  /* 0xffffff0008087892 */ /* 0x000fe4000f8ec0ff */
[----:B------:R-:W-:Y:S02]  /*30c0*/  UIADD3 UR6, UPT, UPT, -UR6, UR14, URZ ;  /* 0x0000000e06067290 */ /* 0x000fe4000fffe1ff */
[----:B------:R-:W-:Y:S01]  /*30d0*/  UIADD3 UR8, UPT, UPT, UR16, UR8, URZ ;  /* 0x0000000810087290 */ /* 0x000fe2000fffe0ff */
[----:B------:R-:W2:Y:S03]  /*30e0*/  SYNCS.PHASECHK.TRANS64.TRYWAIT P0, [UR7+0xd0], R0 ;  /* 0x0000d000ff0075a7 */ /* 0x000ea60008001107 */
[----:B------:R-:W-:Y:S01]  /*30f0*/  ULEA UR8, UR6, UR8, 0x14 ;  /* 0x0000000806087291 */ /* 0x000fe2000f8ea0ff */
[----:B-123--:R-:W-:Y:S11]  /*3100*/  @!P0 BRA `(.L_x_54) ;  /* 0x00000060005c8947 */ /* 0x00eff60003800000 */
.L_x_148:
[----:B------:R-:W-:Y:S01]  /*3110*/  IADD3 R10, PT, PT, R10, 0x1, RZ ;  /* 0x000000010a0a7810 */ /* 0x000fe20007ffe0ff */
[----:B------:R-:W-:Y:S06]  /*3120*/  BRA.U !UP3, `(.L_x_55) ;  /* 0x000000010bc07547 */ /* 0x000fec000b800000 */
[----:B------:R-:W-:Y:S01]  /*3130*/  UPLOP3.LUT UP4, UPT, UPT, UPT, UPT, 0x40, 0x4 ;  /* 0x000000000004789c */ /* 0x000fe20003f8e870 */
[----:B------:R-:W-:Y:S01]  /*3140*/  UMOV UR12, UR9 ;  /* 0x00000009000c7c82 */ /* 0x000fe20008000000 */
[----:B------:R-:W-:Y:S01]  /*3150*/  UMOV UR11, UR4 ;  /* 0x00000004000b7c82 */ /* 0x000fe20008000000 */
[----:B------:R-:W-:-:S08]  /*3160*/  UMOV UR17, UR13 ;  /* 0x0000000d00117c82 */ /* 0x000fd00008000000 */
.L_x_58:
[----:B------:R-:W-:Y:S02]  /*3170*/  UIADD3 UR12, UPT, UPT, UR12, 0x1, URZ ;  /* 0x000000010c0c7890 */ /* 0x000fe4000fffe0ff */
[----:B--2---:R-:W-:Y:S02]  /*3180*/  ULEA UR6, UR17, UR5, 0x3 ;  /* 0x0000000511067291 */ /* 0x004fe4000f8e18ff */
[----:B------:R-:W-:Y:S01]  /*3190*/  UISETP.NE.AND UP0, UPT, UR12, URZ, UPT ;  /* 0x000000ff0c00728c */ /* 0x000fe2000bf05270 */
[----:B---3--:R-:W-:Y:S10]  /*31a0*/  @P2 BRA `(.L_x_56) ;  /* 0x00000000000c2947 */ /* 0x008ff40003800000 */
[----:B-1----:R-:W-:Y:S04]  /*31b0*/  SHF.L.U32 R2, R8, 0x1f, RZ ;  /* 0x0000001f08027819 */ /* 0x002fe800000006ff */
[----:B------:R-:W1:Y:S02]  /*31c0*/  SYNCS.PHASECHK.TRANS64.TRYWAIT P0, [UR6], R2 ;  /* 0x00000002ff0075a7 */ /* 0x000e640008001106 */
[----:B-1----:R-:W-:Y:S05]  /*31d0*/  @!P0 BRA `(.L_x_57) ;  /* 0x0000006000408947 */ /* 0x002fea0003800000 */
.L_x_56:
[----:B------:R-:W-:Y:S01]  /*31e0*/  UISETP.NE.AND UP1, UPT, UR11, 0x1, UPT ;  /* 0x000000010b00788c */ /* 0x000fe2000bf25270 */
[----:B------:R-:W-:Y:S01]  /*31f0*/  PLOP3.LUT P2, PT, PT, PT, PT, 0x80, 0x8 ;  /* 0x000000000008781c */ /* 0x000fe20003f4f070 */
[----:B------:R-:W-:Y:S02]  /*3200*/  UIADD3 UR13, UPT, UPT, UR17, 0x1, URZ ;  /* 0x00000001110d7890 */ /* 0x000fe4000fffe0ff */
[----:B------:R-:W-:Y:S02]  /*3210*/  ULEA UR28, UR17, UR15, 0x9 ;  /* 0x0000000f111c7291 */ /* 0x000fe4000f8e48ff */
[----:B------:R-:W-:Y:S01]  /*3220*/  UISETP.NE.AND UP2, UPT, UR13, 0x4, UPT ;  /* 0x000000040d00788c */ /* 0x000fe2000bf45270 */
[----:B------:R-:W-:Y:S01]  /*3230*/  PLOP3.LUT P0, PT, PT, PT, UP1, 0x80, 0x8 ;  /* 0x000000000008781c */ /* 0x000fe20003f0f018 */
[----:B------:R-:W-:Y:S02]  /*3240*/  UIADD3 UR40, UPT, UPT, UR28, 0x80, URZ ;  /* 0x000000801c287890 */ /* 0x000fe4000fffe0ff */
[----:B------:R-:W-:Y:S02]  /*3250*/  USEL UR27, URZ, 0x1, UP2 ;  /* 0x00000001ff1b7887 */ /* 0x000fe40009000000 */
[----:B------:R-:W-:Y:S02]  /*3260*/  USEL UR13, UR13, URZ, UP2 ;  /* 0x000000ff0d0d7287 */ /* 0x000fe40009000000 */
[----:B------:R-:W-:Y:S02]  /*3270*/  UIADD3 UR36, UPT, UPT, UR28, 0x100, URZ ;  /* 0x000001001c247890 */ /* 0x000fe4000fffe0ff */
[----:B------:R-:W-:Y:S01]  /*3280*/  @UP1 ULEA UR26, UR13, UR5, 0x3 ;  /* 0x000000050d1a1291 */ /* 0x000fe2000f8e18ff */
[----:B------:R-:W-:Y:S01]  /*3290*/  LOP3.LUT R8, R8, UR27, RZ, 0x3c, !PT ;  /* 0x0000001b08087c12 */ /* 0x000fe2000f8e3cff */
[----:B------:R-:W-:Y:S02]  /*32a0*/  UIADD3 UR32, UPT, UPT, UR28, 0x180, URZ ;  /* 0x000001801c207890 */ /* 0x000fe4000fffe0ff */
[----:B------:R-:W-:Y:S01]  /*32b0*/  UIADD3 UR6, UPT, UPT, UR6, 0x20, URZ ;  /* 0x0000002006067890 */ /* 0x000fe2000fffe0ff */
[----:B-1----:R-:W-:Y:S01]  /*32c0*/  @P0 SHF.L.U32 R0, R8, 0x1f, RZ ;  /* 0x0000001f08000819 */ /* 0x002fe200000006ff */
[----:B------:R-:W-:Y:S01]  /*32d0*/  UIADD3 UR11, UPT, UPT, UR11, -0x1, URZ ;  /* 0xffffffff0b0b7890 */ /* 0x000fe2000fffe0ff */
[----:B------:R-:W-:Y:S02]  /*32e0*/  UMOV UR29, 0x40004040 ;  /* 0x40004040001d7882 */ /* 0x000fe40000000000 */
[----:B------:R2:W3:Y:S01]  /*32f0*/  @P0 SYNCS.PHASECHK.TRANS64.TRYWAIT P2, [UR26], R0 ;  /* 0x00000000ff0005a7 */ /* 0x0004e2000804111a */
[----:B------:R-:W-:Y:S01]  /*3300*/  ULEA UR26, UR17, UR10, 0xb ;  /* 0x0000000a111a7291 */ /* 0x000fe2000f8e58ff */
[----:B------:R-:W-:Y:S01]  /*3310*/  UMOV UR27, 0x40004040 ;  /* 0x40004040001b7882 */ /* 0x000fe20000000000 */
[----:B------:R-:W-:Y:S02]  /*3320*/  UMOV UR41, 0x40004040 ;  /* 0x4000404000297882 */ /* 0x000fe40000000000 */
[----:B------:R-:W-:Y:S02]  /*3330*/  UIADD3 UR38, UPT, UPT, UR26, 0x2, URZ ;  /* 0x000000021a267890 */ /* 0x000fe4000fffe0ff */
[----:B------:R-:W-:Y:S02]  /*3340*/  UIADD3 UR34, UPT, UPT, UR26, 0x4, URZ ;  /* 0x000000041a227890 */ /* 0x000fe4000fffe0ff */
[----:B------:R-:W-:Y:S01]  /*3350*/  UIADD3 UR30, UPT, UPT, UR26, 0x6, URZ ;  /* 0x000000061a1e7890 */ /* 0x000fe2000fffe0ff */
[----:B------:R2:W-:Y:S01]  /*3360*/  UTCHMMA gdesc[UR28], gdesc[UR26], tmem[UR8], tmem[UR24], idesc[UR25], UP4 ;  /* 0x00ff181a1c0075ea */ /* 0x0005e2000a000008 */
[----:B------:R-:W-:Y:S01]  /*3370*/  UPLOP3.LUT UP4, UPT, UPT, UPT, UPT, 0x80, 0x8 ;  /* 0x000000000008789c */ /* 0x000fe20003f8f070 */
[----:B------:R-:W-:Y:S01]  /*3380*/  UMOV UR39, 0x40004040 ;  /* 0x4000404000277882 */ /* 0x000fe20000000000 */
[----:B------:R-:W-:Y:S01]  /*3390*/  UMOV UR37, 0x40004040 ;  /* 0x4000404000257882 */ /* 0x000fe20000000000 */
[----:B------:R2:W-:Y:S01]  /*33a0*/  UTCHMMA gdesc[UR40], gdesc[UR38], tmem[UR8], tmem[UR22], idesc[UR23], UPT ;  /* 0x00ff1626280075ea */ /* 0x0005e2000b800008 */
[----:B------:R-:W-:Y:S01]  /*33b0*/  UMOV UR35, 0x40004040 ;  /* 0x4000404000237882 */ /* 0x000fe20000000000 */
[----:B------:R-:W-:Y:S01]  /*33c0*/  UMOV UR33, 0x40004040 ;  /* 0x4000404000217882 */ /* 0x000fe20000000000 */
[----:B------:R-:W-:Y:S01]  /*33d0*/  UMOV UR31, 0x40004040 ;  /* 0x40004040001f7882 */ /* 0x000fe20000000000 */
[----:B------:R2:W-:Y:S01]  /*33e0*/  UTCHMMA gdesc[UR36], gdesc[UR34], tmem[UR8], tmem[UR20], idesc[UR21], UPT ;  /* 0x00ff1422240075ea */ /* 0x0005e2000b800008 */
[----:B------:R2:W-:Y:S01]  /*33f0*/  UTCHMMA gdesc[UR32], gdesc[UR30], tmem[UR8], tmem[UR18], idesc[UR19], UPT ;  /* 0x00ff121e200075ea */ /* 0x0005e2000b800008 */
[----:B------:R2:W-:Y:S01]  /*3400*/  UTCBAR [UR6], URZ ;  /* 0x000000ff060073e9 */ /* 0x0005e200080000ff */
[----:B------:R-:W-:Y:S01]  /*3410*/  UMOV UR17, UR13 ;  /* 0x0000000d00117c82 */ /* 0x000fe20008000000 */
[----:B------:R-:W-:Y:S05]  /*3420*/  BRA.U UP0, `(.L_x_58) ;  /* 0xfffffffd00507547 */ /* 0x000fea000b83ffff */
.L_x_55:
[----:B------:R-:W-:Y:S01]  /*3430*/  UIADD3 UR14, UPT, UPT, UR14, 0x1, URZ ;  /* 0x000000010e0e7890 */ /* 0x000fe2000fffe0ff */
[C---:B------:R-:W-:Y:S01]  /*3440*/  ISETP.NE.AND P0, PT, R10.reuse, 0x2, PT ;  /* 0x000000020a00780c */ /* 0x040fe20003f05270 */
[----:B------:R-:W-:Y:S02]  /*3450*/  UIADD3 UR7, UPT, UPT, UR7, 0xb0, URZ ;  /* 0x000000b007077890 */ /* 0x000fe4000fffe0ff */
[----:B------:R-:W-:Y:S01]  /*3460*/  UISETP.NE.AND UP0, UPT, UR14, 0x4, UPT ;  /* 0x000000040e00788c */ /* 0x000fe2000bf05270 */
[----:B-12---:R-:W-:Y:S02]  /*3470*/  SEL R0, RZ, 0x1, P0 ;  /* 0x00000001ff007807 */ /* 0x006fe40000000000 */
[----:B------:R-:W-:Y:S01]  /*3480*/  SEL R10, R10, RZ, P0 ;  /* 0x000000ff0a0a7207 */ /* 0x000fe20000000000 */
[----:B------:R-:W-:Y:S01]  /*3490*/  USEL UR6, URZ, 0x1, UP0 ;  /* 0x00000001ff067887 */ /* 0x000fe20008000000 */
[----:B------:R-:W-:Y:S01]  /*34a0*/  LOP3.LUT R9, R9, R0, RZ, 0x3c, !PT ;  /* 0x0000000009097212 */ /* 0x000fe200078e3cff */
[----:B------:R-:W-:Y:S01]  /*34b0*/  USEL UR14, UR14, URZ, UP0 ;  /* 0x000000ff0e0e7287 */ /* 0x000fe20008000000 */
[----:B------:R1:W-:Y:S03]  /*34c0*/  UTCBAR [UR7], URZ ;  /* 0x000000ff070073e9 */ /* 0x0003e600080000ff */
[----:B------:R-:W-:Y:S01]  /*34d0*/  LOP3.LUT R11, R11, UR6, RZ, 0x3c, !PT ;  /* 0x000000060b0b7c12 */ /* 0x000fe2000f8e3cff */
[----:B------:R-:W-:Y:S07]  /*34e0*/  @P1 BRA `(.L_x_59) ;  /* 0xfffffff800881947 */ /* 0x000fee000383ffff */
[----:B------:R-:W2:Y:S01]  /*34f0*/  S2UR UR4, SR_CgaCtaId ;  /* 0x00000000000479c3 */ /* 0x000ea20000008800 */
[----:B------:R-:W-:Y:S01]  /*3500*/  ELECT P0, URZ, PT ;  /* 0x0000000000ff782f */ /* 0x000fe20003800000 */
[----:B------:R-:W-:Y:S01]  /*3510*/  IMAD.MOV.U32 R0, RZ, RZ, 0x1 ;  /* 0x00000001ff007424 */ /* 0x000fe200078e00ff */
[----:B------:R-:W-:Y:S01]  /*3520*/  UIADD3 UR5, UPT, UPT, UR5, 0xd0, URZ ;  /* 0x000000d005057890 */ /* 0x000fe2000fffe0ff */
[----:B------:R-:W-:Y:S01]  /*3530*/  SHF.L.U32 R2, R11, 0x1f, RZ ;  /* 0x0000001f0b027819 */ /* 0x000fe200000006ff */
[----:B------:R-:W-:-:S03]  /*3540*/  UMOV UR6, 0x40 ;  /* 0x0000004000067882 */ /* 0x000fc60000000000 */
[----:B------:R-:W-:Y:S01]  /*3550*/  UVIRTCOUNT.DEALLOC.SMPOOL 0x80 ;  /* 0x000000800000784c */ /* 0x000fe20000000000 */
[----:B--2---:R-:W-:Y:S02]  /*3560*/  ULEA UR4, UR4, UR6, 0x18 ;  /* 0x0000000604047291 */ /* 0x004fe4000f8ec0ff */
[----:B------:R-:W-:-:S07]  /*3570*/  ULEA UR6, UR14, UR5, 0x3 ;  /* 0x000000050e067291 */ /* 0x000fce000f8e18ff */
[----:B------:R2:W-:Y:S02]  /*3580*/  @P0 STS.U8 [UR4+0x1c], R0 ;  /* 0x00001c00ff000988 */ /* 0x0005e40008000004 */
[----:B------:R-:W4:Y:S02]  /*3590*/  SYNCS.PHASECHK.TRANS64.TRYWAIT P0, [UR6], R2 ;  /* 0x00000002ff0075a7 */ /* 0x000f240008001106 */
[----:B--2-4-:R-:W-:Y:S05]  /*35a0*/  @!P0 BRA `(.L_x_60) ;  /* 0x0000005c00648947 */ /* 0x014fea0003800000 */
.L_x_151:
[----:B-1----:R-:W-:-:S04]  /*35b0*/  UIADD3 UR7, UPT, UPT, UR14, 0x1, URZ ;  /* 0x000000010e077890 */ /* 0x002fc8000fffe0ff */
[----:B------:R-:W-:-:S04]  /*35c0*/  UISETP.NE.AND UP0, UPT, UR7, 0x4, UPT ;  /* 0x000000040700788c */ /* 0x000fc8000bf05270 */
[----:B------:R-:W-:Y:S02]  /*35d0*/  USEL UR8, URZ, 0x1, UP0 ;  /* 0x00000001ff087887 */ /* 0x000fe40008000000 */
[----:B------:R-:W-:-:S04]  /*35e0*/  USEL UR7, UR7, URZ, UP0 ;  /* 0x000000ff07077287 */ /* 0x000fc80008000000 */
[----:B------:R-:W-:Y:S01]  /*35f0*/  ULEA UR6, UR7, UR5, 0x3 ;  /* 0x0000000507067291 */ /* 0x000fe2000f8e18ff */
[----:B--2---:R-:W-:-:S04]  /*3600*/  LOP3.LUT R2, R11, UR8, RZ, 0x3c, !PT ;  /* 0x000000080b027c12 */ /* 0x004fc8000f8e3cff */
[----:B------:R-:W-:-:S04]  /*3610*/  SHF.L.U32 R3, R2, 0x1f, RZ ;  /* 0x0000001f02037819 */ /* 0x000fc800000006ff */
[----:B------:R-:W1:Y:S02]  /*3620*/  SYNCS.PHASECHK.TRANS64.TRYWAIT P0, [UR6], R3 ;  /* 0x00000003ff0075a7 */ /* 0x000e640008001106 */
[----:B-1----:R-:W-:Y:S05]  /*3630*/  @!P0 BRA `(.L_x_61) ;  /* 0x0000005c00588947 */ /* 0x002fea0003800000 */
.L_x_153:
        /* <DEDUP_REMOVED lines=9> */
.L_x_155:
[----:B------:R-:W-:-:S04]  /*36d0*/  UIADD3 UR7, UPT, UPT, UR7, 0x1, URZ ;  /* 0x0000000107077890 */ /* 0x000fc8000fffe0ff */
[----:B------:R-:W-:-:S04]  /*36e0*/  UISETP.NE.AND UP0, UPT, UR7, 0x4, UPT ;  /* 0x000000040700788c */ /* 0x000fc8000bf05270 */
[----:B------:R-:W-:Y:S02]  /*36f0*/  USEL UR6, URZ, 0x1, UP0 ;  /* 0x00000001ff067887 */ /* 0x000fe40008000000 */
[----:B------:R-:W-:-:S04]  /*3700*/  USEL UR7, UR7, URZ, UP0 ;  /* 0x000000ff07077287 */ /* 0x000fc80008000000 */
[----:B------:R-:W-:Y:S01]  /*3710*/  ULEA UR7, UR7, UR5, 0x3 ;  /* 0x0000000507077291 */ /* 0x000fe2000f8e18ff */
[----:B------:R-:W-:-:S04]  /*3720*/  LOP3.LUT R2, R2, UR6, RZ, 0x3c, !PT ;  /* 0x0000000602027c12 */ /* 0x000fc8000f8e3cff */
[----:B------:R-:W-:-:S04]  /*3730*/  SHF.L.U32 R2, R2, 0x1f, RZ ;  /* 0x0000001f02027819 */ /* 0x000fc800000006ff */
[----:B------:R-:W2:Y:S02]  /*3740*/  SYNCS.PHASECHK.TRANS64.TRYWAIT P0, [UR7], R2 ;  /* 0x00000002ff0075a7 */ /* 0x000ea40008001107 */
[----:B--2---:R-:W-:Y:S05]  /*3750*/  @!P0 BRA `(.L_x_63) ;  /* 0x0000005c00408947 */ /* 0x004fea0003800000 */
.L_x_157:
[----:B------:R-:W-:Y:S01]  /*3760*/  NOP ;  /* 0x0000000000007918 */ /* 0x000fe20000000000 */
[----:B-1----:R-:W1:Y:S01]  /*3770*/  LDS R0, [UR4+0x14] ;  /* 0x00001404ff007984 */ /* 0x002e620008000800 */
[----:B------:R-:W-:Y:S01]  /*3780*/  ULOP3.LUT UR6, UR16, 0xffff, URZ, 0xc0, !UPT ;  /* 0x0000ffff10067892 */ /* 0x000fe2000f8ec0ff */
[----:B------:R-:W-:Y:S01]  /*3790*/  UMOV UR8, 0xffff ;  /* 0x0000ffff00087882 */ /* 0x000fe20000000000 */
[----:B------:R-:W-:Y:S02]  /*37a0*/  UMOV UR5, 0x1 ;  /* 0x0000000100057882 */ /* 0x000fe40000000000 */
[----:B------:R-:W-:-:S04]  /*37b0*/  USHF.R.U32.HI UR6, URZ, 0x5, UR6 ;  /* 0x00000005ff067899 */ /* 0x000fc80008011606 */
[----:B------:R-:W-:Y:S02]  /*37c0*/  USHF.L.U32 UR8, UR8, UR6, URZ ;  /* 0x0000000608087299 */ /* 0x000fe400080006ff */
[----:B------:R-:W-:-:S04]  /*37d0*/  USHF.L.U32 UR5, UR5, UR6, URZ ;  /* 0x0000000605057299 */ /* 0x000fc800080006ff */
[----:B-1----:R-:W-:-:S04]  /*37e0*/  LOP3.LUT R0, R0, UR8, RZ, 0xc0, !PT ;  /* 0x0000000800007c12 */ /* 0x002fc8000f8ec0ff */
[----:B------:R-:W-:-:S13]  /*37f0*/  ISETP.NE.AND P0, PT, R0, UR8, PT ;  /* 0x0000000800007c0c */ /* 0x000fda000bf05270 */
[----:B------:R-:W-:Y:S05]  /*3800*/  @P0 BRA `(.L_x_64) ;  /* 0x0000000000580947 */ /* 0x000fea0003800000 */
[----:B------:R-:W1:Y:S02]  /*3810*/  LDS R0, [UR4+0x18] ;  /* 0x00001804ff007984 */ /* 0x000e640008000800 */
[----:B-1----:R-:W-:-:S04]  /*3820*/  LOP3.LUT R0, R0, UR5, RZ, 0xc0, !PT ;  /* 0x0000000500007c12 */ /* 0x002fc8000f8ec0ff */
[----:B------:R-:W-:-:S13]  /*3830*/  ISETP.NE.AND P0, PT, R0, UR5, PT ;  /* 0x0000000500007c0c */ /* 0x000fda000bf05270 */
[----:B------:R-:W-:Y:S05]  /*3840*/  @P0 BRA `(.L_x_65) ;  /* 0x00000000003c0947 */ /* 0x000fea0003800000 */
[----:B------:R-:W1:Y:S01]  /*3850*/  S2R R2, SR_LANEID ;  /* 0x0000000000027919 */ /* 0x000e620000000000 */
[----:B------:R-:W-:Y:S01]  /*3860*/  ULOP3.LUT UR8, URZ, UR8, URZ, 0x33, !UPT ;  /* 0x00000008ff087292 */ /* 0x000fe2000f8e33ff */
[----:B------:R-:W-:Y:S02]  /*3870*/  VOTEU.ANY UR7, UPT, PT ;  /* 0x0000000000077886 */ /* 0x000fe400038e0100 */
[----:B------:R-:W-:-:S03]  /*3880*/  UFLO.U32 UR7, UR7 ;  /* 0x00000007000772bd */ /* 0x000fc600080e0000 */
[----:B------:R-:W-:-:S04]  /*3890*/  IMAD.U32 R0, RZ, RZ, UR8 ;  /* 0x00000008ff007e24 */ /* 0x000fc8000f8e00ff */
[----:B------:R2:W4:Y:S02]  /*38a0*/  REDUX UR6, R0 ;  /* 0x00000000000673c4 */ /* 0x0005240000000000 */
[----:B------:R1:W-:Y:S02]  /*38b0*/  UTCATOMSWS.AND URZ, UR8 ;  /* 0x0000000800ff79e3 */ /* 0x0003e40008000000 */
[----:B-1----:R-:W-:Y:S02]  /*38c0*/  ISETP.EQ.U32.AND P0, PT, R2, UR7, PT ;  /* 0x0000000702007c0c */ /* 0x002fe4000bf02070 */
[----:B--2---:R-:W-:Y:S02]  /*38d0*/  LOP3.LUT R0, RZ, UR5, RZ, 0x33, !PT ;  /* 0x00000005ff007c12 */ /* 0x004fe4000f8e33ff */
[----:B----4-:R-:W-:Y:S02]  /*38e0*/  MOV R2, UR6 ;  /* 0x0000000600027c02 */ /* 0x010fe40008000f00 */
[----:B------:R-:W1:Y:S07]  /*38f0*/  REDUX UR5, R0 ;  /* 0x00000000000573c4 */ /* 0x000e6e0000000000 */
[----:B------:R2:W-:Y:S01]  /*3900*/  @P0 ATOMS.AND RZ, [UR4+0x14], R2 ;  /* 0x00001402ffff098c */ /* 0x0005e2000a800004 */
[----:B-1----:R-:W-:-:S05]  /*3910*/  IMAD.U32 R0, RZ, RZ, UR5 ;  /* 0x00000005ff007e24 */ /* 0x002fca000f8e00ff */
[----:B------:R2:W-:Y:S01]  /*3920*/  @P0 ATOMS.AND RZ, [UR4+0x18], R0 ;  /* 0x00001800ffff098c */ /* 0x0005e2000a800004 */
[----:B------:R-:W-:Y:S05]  /*3930*/  BRA `(.L_x_66) ;  /* 0x0000000000147947 */ /* 0x000fea0003800000 */
.L_x_65:
[----:B------:R-:W-:Y:S02]  /*3940*/  MOV R2, 0x3960 ;  /* 0x0000396000027802 */ /* 0x000fe40000000f00 */
[----:B---3-5:R-:W-:Y:S05]  /*3950*/  CALL.REL.NOINC `($__internal_0_$__cuda_sm10x_tcgen05_guardrail_trap_col_being_dealloced_not_returned_by_alloc) ;  /* 0x0000006000287944 */ /* 0x028fea0003c00000 */
[----:B------:R-:W-:Y:S05]  /*3960*/  BRA `(.L_x_66) ;  /* 0x0000000000087947 */ /* 0x000fea0003800000 */
.L_x_64:
[----:B------:R-:W-:Y:S02]  /*3970*/  MOV R2, 0x3990 ;  /* 0x0000399000027802 */ /* 0x000fe40000000f00 */
[----:B---3-5:R-:W-:Y:S05]  /*3980*/  CALL.REL.NOINC `($__internal_2_$__cuda_sm10x_tcgen05_guardrail_trap_unallocated_columns_being_dealloced) ;  /* 0x0000006000347944 */ /* 0x028fea0003c00000 */
.L_x_66:
[----:B------:R-:W-:Y:S01]  /*3990*/  NOP ;  /* 0x0000000000007918 */ /* 0x000fe20000000000 */
[----:B------:R-:W-:Y:S05]  /*39a0*/  EXIT ;  /* 0x000000000000794d */ /* 0x000fea0003800000 */
.L_x_48:
[----:B------:R-:W-:-:S09]  /*39b0*/  UISETP.NE.OR UP2, UPT, UR8, 0x3, !UP2 ;  /* 0x000000030800788c */ /* 0x000fd2000d745670 */
[----:B------:R-:W-:Y:S05]  /*39c0*/  BRA.U UP2, `(.L_x_67) ;  /* 0x0000001102087547 */ /* 0x000fea000b800000 */
[----:B------:R-:W1:Y:S01]  /*39d0*/  LDC R0, c[0x0][0xb30] ;  /* 0x0002cc00ff007b82 */ /* 0x000e620000000800 */
[----:B------:R-:W2:Y:S01]  /*39e0*/  LDCU.64 UR8, c[0x0][0x888] ;  /* 0x00011100ff0877ac */ /* 0x000ea20008000a00 */
[----:B------:R-:W-:Y:S02]  /*39f0*/  HFMA2 R27, -RZ, RZ, 0, 0 ;  /* 0x00000000ff1b7431 */ /* 0x000fe400000001ff */
[----:B------:R-:W-:Y:S01]  /*3a00*/  IMAD.MOV.U32 R29, RZ, RZ, 0x1 ;  /* 0x00000001ff1d7424 */ /* 0x000fe200078e00ff */
[----:B------:R-:W-:Y:S01]  /*3a10*/  MOV R25, 0x2000 ;  /* 0x0000200000197802 */ /* 0x000fe20000000f00 */
[----:B------:R-:W4:Y:S01]  /*3a20*/  LDCU.64 UR4, c[0x0][0x890] ;  /* 0x00011200ff0477ac */ /* 0x000f220008000a00 */
[----:B------:R-:W-:Y:S01]  /*3a30*/  IMAD.MOV.U32 R28, RZ, RZ, RZ ;  /* 0x000000ffff1c7224 */ /* 0x000fe200078e00ff */
[----:B------:R-:W3:Y:S01]  /*3a40*/  LDC R24, c[0x0][0x370] ;  /* 0x0000dc00ff187b82 */ /* 0x000ee20000000800 */
[----:B------:R-:W-:Y:S01]  /*3a50*/  UMOV UR7, 0x400 ;  /* 0x0000040000077882 */ /* 0x000fe20000000000 */
[----:B------:R-:W-:-:S02]  /*3a60*/  UPLOP3.LUT UP1, UPT, UPT, UPT, UPT, 0x40, 0x4 ;  /* 0x000000000004789c */ /* 0x000fc40003f2e870 */
[----:B------:R-:W-:-:S04]  /*3a70*/  ULEA UR7, UR37, UR7, 0x18 ;  /* 0x0000000725077291 */ /* 0x000fc8000f8ec0ff */
[----:B------:R-:W3:Y:S01]  /*3a80*/  LDC R3, c[0x0][0xb0c] ;  /* 0x0002c300ff037b82 */ /* 0x000ee20000000800 */
[----:B------:R-:W-:Y:S02]  /*3a90*/  UIADD3 UR13, UPT, UPT, UR7, 0x58, URZ ;  /* 0x00000058070d7890 */ /* 0x000fe4000fffe0ff */
[----:B--2---:R-:W-:Y:S02]  /*3aa0*/  UISETP.NE.U32.AND UP2, UPT, UR8, URZ, UPT ;  /* 0x000000ff0800728c */ /* 0x004fe4000bf45070 */
[----:B------:R-:W-:Y:S02]  /*3ab0*/  UIADD3 UR33, UPT, UPT, UR7, 0x40, URZ ;  /* 0x0000004007217890 */ /* 0x000fe4000fffe0ff */
[----:B----4-:R-:W-:Y:S01]  /*3ac0*/  UISETP.NE.U32.AND UP3, UPT, UR4, URZ, UPT ;  /* 0x000000ff0400728c */ /* 0x010fe2000bf65070 */
[----:B------:R-:W2:Y:S01]  /*3ad0*/  LDC R18, c[0x0][0xb20] ;  /* 0x0002c800ff127b82 */ /* 0x000ea20000000800 */
[----:B-1----:R-:W-:Y:S01]  /*3ae0*/  ISETP.NE.AND P1, PT, R0, 0x1, PT ;  /* 0x000000010000780c */ /* 0x002fe20003f25270 */
[----:B------:R-:W-:-:S02]  /*3af0*/  UISETP.NE.AND.EX UP2, UPT, UR9, URZ, UPT, UP2 ;  /* 0x000000ff0900728c */ /* 0x000fc4000bf45320 */
[----:B------:R-:W-:Y:S02]  /*3b00*/  UIADD3 UR25, UPT, UPT, UR7, 0x48, URZ ;  /* 0x0000004807197890 */ /* 0x000fe4000fffe0ff */
[----:B------:R-:W-:Y:S02]  /*3b10*/  UIADD3 UR17, UPT, UPT, UR7, 0x50, URZ ;  /* 0x0000005007117890 */ /* 0x000fe4000fffe0ff */
[----:B------:R-:W1:Y:S01]  /*3b20*/  LDC.64 R30, c[0x0][0x348] ;  /* 0x0000d200ff1e7b82 */ /* 0x000e620000000a00 */
[----:B------:R-:W-:Y:S02]  /*3b30*/  UPRMT UR13, UR37, 0x654, UR13 ;  /* 0x00000654250d7896 */ /* 0x000fe4000800000d */
[----:B------:R-:W-:-:S05]  /*3b40*/  UISETP.NE.AND.EX UP3, UPT, UR5, URZ, UPT, UP3 ;  /* 0x000000ff0500728c */ /* 0x000fca000bf65330 */
[----:B------:R-:W4:Y:S08]  /*3b50*/  LDC.64 R16, c[0x0][0xb10] ;  /* 0x0002c400ff107b82 */ /* 0x000f300000000a00 */
[----:B------:R-:W1:Y:S08]  /*3b60*/  LDC.64 R6, c[0x0][0xb18] ;  /* 0x0002c600ff067b82 */ /* 0x000e700000000a00 */
[----:B------:R-:W1:Y:S08]  /*3b70*/  LDC.64 R4, c[0x0][0xb28] ;  /* 0x0002ca00ff047b82 */ /* 0x000e700000000a00 */
[----:B--23--:R-:W1:Y:S02]  /*3b80*/  LDC R19, c[0x0][0x374] ;  /* 0x0000dd00ff137b82 */ /* 0x00ce640000000800 */
.L_x_78:
[C---:B------:R-:W-:Y:S02]  /*3b90*/  LEA R0, R28.reuse, UR7, 0x3 ;  /* 0x000000071c007c11 */ /* 0x040fe4000f8e18ff */
[----:B------:R-:W-:Y:S02]  /*3ba0*/  SHF.L.U32 R2, R27, 0x1f, RZ ;  /* 0x0000001f1b027819 */ /* 0x000fe400000006ff */
[----:B------:R-:W-:Y:S02]  /*3bb0*/  LEA R20, R28, UR7, 0x4 ;  /* 0x000000071c147c11 */ /* 0x000fe4000f8e20ff */
[----:B--2---:R-:W2:Y:S02]  /*3bc0*/  SYNCS.PHASECHK.TRANS64.TRYWAIT P0, [R0+URZ+0x90], R2 ;  /* 0x00009002000075a7 */ /* 0x004ea400080011ff */
[----:B--2---:R-:W-:Y:S05]  /*3bd0*/  @!P0 BRA `(.L_x_68) ;  /* 0x0000005800388947 */ /* 0x004fea0003800000 */
.L_x_158:
[----:B------:R-:W-:Y:S01]  /*3be0*/  ISETP.GE.AND P0, PT, R40, 0x1, PT ;  /* 0x000000012800780c */ /* 0x000fe20003f06270 */
[----:B------:R-:W3:Y:S01]  /*3bf0*/  LDS.128 R20, [R20+0x120] ;  /* 0x0001200014147984 */ /* 0x000ee20000000c00 */
[----:B--2---:R-:W-:Y:S01]  /*3c00*/  VIADD R0, R0, 0xa0 ;  /* 0x000000a000007836 */ /* 0x004fe20000000000 */
[----:B------:R-:W-:Y:S01]  /*3c10*/  @!PT LDS RZ, [RZ] ;  /* 0x00000000fffff984 */ /* 0x000fe20000000800 */
[----:B------:R-:W-:Y:S01]  /*3c20*/  @!PT LDS RZ, [RZ] ;  /* 0x00000000fffff984 */ /* 0x000fe20000000800 */
[----:B------:R-:W-:Y:S01]  /*3c30*/  @!PT LDS RZ, [RZ] ;  /* 0x00000000fffff984 */ /* 0x000fe20000000800 */
[----:B------:R-:W-:Y:S01]  /*3c40*/  @!PT LDS RZ, [RZ] ;  /* 0x00000000fffff984 */ /* 0x000fe20000000800 */
[----:B------:R2:W-:Y:S06]  /*3c50*/  MEMBAR.ALL.CTA ;  /* 0x0000000000007992 */ /* 0x0005ec0000008000 */
[----:B--2---:R-:W2:Y:S01]  /*3c60*/  FENCE.VIEW.ASYNC.S ;  /* 0x00000000000073c6 */ /* 0x004ea20000000000 */
[----:B------:R-:W-:Y:S04]  /*3c70*/  PRMT R0, RZ, 0x654, R0 ;  /* 0x00000654ff007816 */ /* 0x000fe80000000000 */
[----:B--2---:R2:W-:Y:S01]  /*3c80*/  SYNCS.ARRIVE.TRANS64.RED.A1T0 RZ, [R0+URZ], RZ ;  /* 0x000000ff00ff79a7 */ /* 0x0045e200081004ff */
[----:B---3--:R-:W-:Y:S11]  /*3c90*/  LOP3.LUT P3, RZ, R22, 0x1, RZ, 0xc0, !PT ;  /* 0x0000000116ff7812 */ /* 0x008ff6000786c0ff */
[----:B------:R-:W-:Y:S02]  /*3ca0*/  @!UPT UIADD3 URZ, UPT, UPT, URZ, URZ, URZ ;  /* 0x000000fffffff290 */ /* 0x000fe4000fffe0ff */
[----:B------:R-:W-:Y:S02]  /*3cb0*/  @P3 MOV R11, R20 ;  /* 0x00000014000b3202 */ /* 0x000fe40000000f00 */
[----:B------:R-:W-:Y:S01]  /*3cc0*/  @P3 LOP3.LUT R10, R21, 0xffff, RZ, 0xc0, !PT ;  /* 0x0000ffff150a3812 */ /* 0x000fe200078ec0ff */
[----:B--2---:R-:W-:Y:S06]  /*3cd0*/  @!P0 BRA `(.L_x_69) ;  /* 0x0000000000a48947 */ /* 0x004fec0003800000 */
[-C--:B-1----:R-:W-:Y:S01]  /*3ce0*/  IMAD.HI.U32 R0, R19, R7.reuse, RZ ;  /* 0x0000000713007227 */ /* 0x082fe200078e00ff */
[----:B------:R-:W-:Y:S02]  /*3cf0*/  ISETP.NE.AND P0, PT, R6, 0x1, PT ;  /* 0x000000010600780c */ /* 0x000fe40003f05270 */
[----:B------:R-:W-:Y:S01]  /*3d00*/  ISETP.NE.AND P2, PT, R40, 0x1, PT ;  /* 0x000000012800780c */ /* 0x000fe20003f45270 */
[----:B----4-:R-:W-:Y:S01]  /*3d10*/  IMAD.HI.U32 R9, R24, R16, RZ ;  /* 0x0000001018097227 */ /* 0x010fe200078e00ff */
[----:B------:R-:W-:Y:S02]  /*3d20*/  SHF.R.U32.HI R0, RZ, R18, R0 ;  /* 0x00000012ff007219 */ /* 0x000fe40000011600 */
[----:B------:R-:W-:Y:S01]  /*3d30*/  ISETP.NE.AND P4, PT, R3, 0x1, PT ;  /* 0x000000010300780c */ /* 0x000fe20003f85270 */
[----:B------:R-:W-:Y:S01]  /*3d40*/  IMAD.HI.U32 R13, R10, R7, RZ ;  /* 0x000000070a0d7227 */ /* 0x000fe200078e00ff */
[----:B------:R-:W-:Y:S02]  /*3d50*/  SHF.R.U32.HI R9, RZ, R17, R9 ;  /* 0x00000011ff097219 */ /* 0x000fe40000011609 */
[----:B------:R-:W-:Y:S01]  /*3d60*/  SEL R0, R19, R0, !P0 ;  /* 0x0000000013007207 */ /* 0x000fe20004000000 */
[----:B------:R-:W-:Y:S01]  /*3d70*/  IMAD.HI.U32 R12, R11, R16, RZ ;  /* 0x000000100b0c7227 */ /* 0x000fe200078e00ff */
[----:B------:R-:W-:Y:S03]  /*3d80*/  SEL R9, R24, R9, !P4 ;  /* 0x0000000918097207 */ /* 0x000fe60006000000 */
[-C--:B------:R-:W-:Y:S01]  /*3d90*/  IMAD.HI.U32 R8, R0, R4.reuse, RZ ;  /* 0x0000000400087227 */ /* 0x080fe200078e00ff */
[----:B------:R-:W-:Y:S03]  /*3da0*/  SHF.R.U32.HI R12, RZ, R17, R12 ;  /* 0x00000011ff0c7219 */ /* 0x000fe6000001160c */
[----:B------:R-:W-:Y:S01]  /*3db0*/  IMAD.HI.U32 R2, R9, R4, RZ ;  /* 0x0000000409027227 */ /* 0x000fe200078e00ff */
[-C--:B------:R-:W-:Y:S02]  /*3dc0*/  @P2 SHF.R.U32.HI R0, RZ, R5.reuse, R8 ;  /* 0x00000005ff002219 */ /* 0x080fe40000011608 */
[----:B------:R-:W-:Y:S02]  /*3dd0*/  SHF.R.U32.HI R8, RZ, R18, R13 ;  /* 0x00000012ff087219 */ /* 0x000fe4000001160d */
[----:B------:R-:W-:Y:S01]  /*3de0*/  @P2 SHF.R.U32.HI R9, RZ, R5, R2 ;  /* 0x00000005ff092219 */ /* 0x000fe20000011602 */
[----:B------:R-:W-:Y:S01]  /*3df0*/  IMAD R0, R40, R0, RZ ;  /* 0x0000000028007224 */ /* 0x000fe200078e02ff */
[----:B------:R-:W-:Y:S02]  /*3e00*/  SEL R8, R10, R8, !P0 ;  /* 0x000000080a087207 */ /* 0x000fe40004000000 */
[----:B------:R-:W-:Y:S01]  /*3e10*/  SEL R2, R11, R12, !P4 ;  /* 0x0000000c0b027207 */ /* 0x000fe20006000000 */
[----:B------:R-:W-:Y:S01]  /*3e20*/  IMAD R12, R40, R9, RZ ;  /* 0x00000009280c7224 */ /* 0x000fe200078e02ff */
[C---:B------:R-:W-:Y:S01]  /*3e30*/  ISETP.GE.AND P0, PT, R8.reuse, R0, PT ;  /* 0x000000000800720c */ /* 0x040fe20003f06270 */
[----:B------:R-:W-:Y:S03]  /*3e40*/  IMAD.HI.U32 R0, R8, R4, RZ ;  /* 0x0000000408007227 */ /* 0x000fe600078e00ff */
[----:B------:R-:W-:Y:S02]  /*3e50*/  ISETP.GE.OR P0, PT, R2, R12, P0 ;  /* 0x0000000c0200720c */ /* 0x000fe40000706670 */
[-C--:B------:R-:W-:Y:S04]  /*3e60*/  SHF.R.U32.HI R0, RZ, R5.reuse, R0 ;  /* 0x00000005ff007219 */ /* 0x080fe80000011600 */
[----:B------:R-:W-:Y:S05]  /*3e70*/  SEL R13, R8, R0, !P2 ;  /* 0x00000000080d7207 */ /* 0x000fea0005000000 */
[----:B------:R-:W-:Y:S02]  /*3e80*/  IMAD.MOV R12, RZ, RZ, -R13 ;  /* 0x000000ffff0c7224 */ /* 0x000fe400078e0a0d */
[----:B------:R-:W-:Y:S04]  /*3e90*/  @!P0 IMAD.HI.U32 R0, R2, R4, RZ ;  /* 0x0000000402008227 */ /* 0x000fe800078e00ff */
[----:B------:R-:W-:Y:S01]  /*3ea0*/  IMAD R12, R40, R12, R8 ;  /* 0x0000000c280c7224 */ /* 0x000fe200078e0208 */
[----:B------:R-:W-:Y:S04]  /*3eb0*/  @!P0 SHF.R.U32.HI R0, RZ, R5, R0 ;  /* 0x00000005ff008219 */ /* 0x000fe80000011600 */
[----:B------:R-:W-:Y:S04]  /*3ec0*/  @!P0 SEL R0, R2, R0, !P2 ;  /* 0x0000000002008207 */ /* 0x000fe80005000000 */
[----:B------:R-:W-:Y:S01]  /*3ed0*/  @!P0 IADD3 R13, PT, PT, R13, -R0, RZ ;  /* 0x800000000d0d8210 */ /* 0x000fe20007ffe0ff */
[----:B------:R-:W-:Y:S01]  /*3ee0*/  @!P0 IMAD R0, R9, R12, R0 ;  /* 0x0000000c09008224 */ /* 0x000fe200078e0200 */
[----:B------:R-:W-:Y:S01]  /*3ef0*/  IADD3 R9, PT, PT, -R8, RZ, RZ ;  /* 0x000000ff08097210 */ /* 0x000fe20007ffe1ff */
[--C-:B------:R-:W-:Y:S02]  /*3f00*/  IMAD.MOV R12, RZ, RZ, -R2.reuse ;  /* 0x000000ffff0c7224 */ /* 0x100fe400078e0a02 */
[----:B------:R-:W-:Y:S02]  /*3f10*/  @!P0 IMAD R8, R13, R40, R2 ;  /* 0x000000280d088224 */ /* 0x000fe400078e0202 */
[----:B------:R-:W-:Y:S02]  /*3f20*/  @!P0 IMAD.MOV.U32 R2, RZ, RZ, R0 ;  /* 0x000000ffff028224 */ /* 0x000fe400078e0000 */
[----:B------:R-:W-:Y:S02]  /*3f30*/  IMAD R11, R3, R12, R11 ;  /* 0x0000000c030b7224 */ /* 0x000fe400078e020b */
[----:B------:R-:W-:Y:S02]  /*3f40*/  IMAD R10, R6, R9, R10 ;  /* 0x00000009060a7224 */ /* 0x000fe400078e020a */
[----:B------:R-:W-:Y:S02]  /*3f50*/  IMAD R11, R2, R3, R11 ;  /* 0x00000003020b7224 */ /* 0x000fe400078e020b */
[----:B------:R-:W-:Y:S02]  /*3f60*/  IMAD R10, R8, R6, R10 ;  /* 0x00000006080a7224 */ /* 0x000fe400078e020a */
.L_x_69:
[----:B------:R-:W-:Y:S05]  /*3f70*/  BRA.U UP1, `(.L_x_70) ;  /* 0x0000000101107547 */ /* 0x000fea000b800000 */
[----:B------:R-:W-:Y:S04]  /*3f80*/  MOV R2, UR6 ;  /* 0x0000000600027c02 */ /* 0x000fe80008000f00 */
[----:B------:R-:W-:Y:S04]  /*3f90*/  SHF.L.U32 R2, R2, 0x1f, RZ ;  /* 0x0000001f02027819 */ /* 0x000fe800000006ff */
[----:B------:R-:W2:Y:S02]  /*3fa0*/  SYNCS.PHASECHK.TRANS64.TRYWAIT P0, [UR7+0x88], R2 ;  /* 0x00008802ff0075a7 */ /* 0x000ea40008001107 */
[----:B--2---:R-:W-:Y:S05]  /*3fb0*/  @!P0 BRA `(.L_x_71) ;  /* 0x0000005400548947 */ /* 0x004fea0003800000 */
.L_x_70:
[----:B------:R-:W-:Y:S02]  /*3fc0*/  R2UR UR35, R15 ;  /* 0x000000000f2372ca */ /* 0x000fe400000e0000 */
[----:B------:R-:W-:Y:S02]  /*3fd0*/  R2UR UR34, R14 ;  /* 0x000000000e2272ca */ /* 0x000fe400000e0000 */
[----:B------:R-:W-:Y:S02]  /*3fe0*/  ISETP.NE.U32.AND P2, PT, RZ, UR4, PT ;  /* 0x00000004ff007c0c */ /* 0x000fe4000bf45070 */
[----:B------:R-:W-:Y:S02]  /*3ff0*/  SHF.L.U32 R14, R29, 0x1f, RZ ;  /* 0x0000001f1d0e7819 */ /* 0x000fe400000006ff */
[----:B------:R-:W-:Y:S05]  /*4000*/  ISETP.NE.AND.EX P2, PT, RZ, UR5, PT, P2 ;  /* 0x00000005ff007c0c */ /* 0x000fea000bf45320 */
[----:B------:R-:W-:Y:S02]  /*4010*/  USHF.L.U32 UR35, UR35, 0x6, URZ ;  /* 0x0000000623237899 */ /* 0x000fe400080006ff */
[----:B------:R-:W-:Y:S01]  /*4020*/  USHF.L.U32 UR34, UR34, 0x8, URZ ;  /* 0x0000000822227899 */ /* 0x000fe200080006ff */
[----:B------:R-:W-:Y:S11]  /*4030*/  BRA.U !UP3, `(.L_x_72) ;  /* 0x000000010b347547 */ /* 0x000ff6000b800000 */
[----:B------:R-:W-:Y:S01]  /*4040*/  UPLOP3.LUT UP0, UPT, UPT, UPT, UP2, 0x80, 0x8 ;  /* 0x000000000008789c */ /* 0x000fe20003f0f020 */
[----:B--2---:R-:W-:Y:S02]  /*4050*/  HFMA2 R0, -RZ, RZ, 0, 5.9604644775390625e-08 ;  /* 0x00000001ff007431 */ /* 0x004fe400000001ff */
[----:B------:R-:W-:Y:S03]  /*4060*/  IMAD.MOV.U32 R88, RZ, RZ, 0x1 ;  /* 0x00000001ff587424 */ /* 0x000fe600078e00ff */
[----:B------:R-:W-:Y:S05]  /*4070*/  PLOP3.LUT P0, PT, PT, PT, UP0, 0x80, 0x8 ;  /* 0x000000000008781c */ /* 0x000fea0003f0f008 */
[----:B------:R-:W2:Y:S01]  /*4080*/  @UP0 LDCU.64 UR10, c[0x0][0x888] ;  /* 0x00011100ff0a07ac */ /* 0x000ea20008000a00 */
[----:B------:R-:W-:Y:S07]  /*4090*/  @UP0 UIMAD UR8, UR36, UR4, URZ ;  /* 0x00000004240802a4 */ /* 0x000fee000f8e02ff */
[----:B------:R-:W-:Y:S01]  /*40a0*/  @!P0 PRMT R88, R0, 0x7610, R88 ;  /* 0x0000761000588816 */ /* 0x000fe20000000058 */
[----:B--2---:R-:W-:Y:S03]  /*40b0*/  @UP0 UIMAD.WIDE UR10, UR8, 0x4, UR10 ;  /* 0x00000004080a08a5 */ /* 0x004fe6000f8e020a */
[----:B------:R-:W2:Y:S03]  /*40c0*/  @!UP0 LDCU UR8, c[0x0][0x880] ;  /* 0x00011000ff0887ac */ /* 0x000ea60008000800 */
[----:B------:R-:W-:Y:S01]  /*40d0*/  IMAD.U32 R8, RZ, RZ, UR10 ;  /* 0x0000000aff087e24 */ /* 0x000fe2000f8e00ff */
[----:B------:R-:W-:Y:S05]  /*40e0*/  MOV R9, UR11 ;  /* 0x0000000b00097c02 */ /* 0x000fea0008000f00 */
[----:B-----5:R3:W5:Y:S02]  /*40f0*/  @P0 LDG.E R49, desc[UR46][R8.64] ;  /* 0x0000002e08310981 */ /* 0x020764000c1e1900 */
[----:B--23--:R-:W-:Y:S07]  /*4100*/  @!P0 IMAD.U32 R49, RZ, RZ, UR8 ;  /* 0x00000008ff318e24 */ /* 0x00cfee000f8e00ff */
.L_x_72:
[----:B-----5:R-:W-:Y:S01]  /*4110*/  @!P2 FSETP.EQ.AND P0, PT, R49, RZ, PT ;  /* 0x000000ff3100a20b */ /* 0x020fe20003f02000 */
[----:B------:R-:W-:Y:S01]  /*4120*/  @!UPT UIADD3 URZ, UPT, UPT, URZ, URZ, URZ ;  /* 0x000000fffffff290 */ /* 0x000fe2000fffe0ff */
[----:B------:R-:W-:Y:S11]  /*4130*/  @!P2 BRA `(.L_x_73) ;  /* 0x000000000014a947 */ /* 0x000ff60003800000 */
[----:B------:R-:W-:Y:S02]  /*4140*/  LOP3.LUT P2, RZ, R88, 0xff, RZ, 0xc0, !PT ;  /* 0x000000ff58ff7812 */ /* 0x000fe4000784c0ff */
[----:B------:R-:W-:Y:S04]  /*4150*/  PLOP3.LUT P0, PT, PT, PT, UP0, 0x80, 0x8 ;  /* 0x000000000008781c */ /* 0x000fe80003f0f008 */
[----:B------:R-:W-:Y:S07]  /*4160*/  PLOP3.LUT P0, PT, P0, PT, PT, 0x8, 0x80 ;  /* 0x000000000080781c */ /* 0x000fee000070e170 */
[----:B------:R-:W-:Y:S11]  /*4170*/  @P2 FSETP.EQ.AND P0, PT, R49, RZ, PT ;  /* 0x000000ff3100220b */ /* 0x000ff60003f02000 */
[----:B------:R-:W-:Y:S02]  /*4180*/  @!UPT UIADD3 URZ, UPT, UPT, URZ, URZ, URZ ;  /* 0x000000fffffff290 */ /* 0x000fe4000fffe0ff */
.L_x_73:
[----:B------:R-:W3:Y:S01]  /*4190*/  SYNCS.PHASECHK.TRANS64.TRYWAIT P2, [UR7+0x60], R14 ;  /* 0x0000600eff0075a7 */ /* 0x000ee20008041107 */
[----:B------:R-:W-:Y:S04]  /*41a0*/  ELECT P4, URZ, PT ;  /* 0x0000000000ff782f */ /* 0x000fe80003880000 */
[----:B------:R-:W-:Y:S11]  /*41b0*/  PLOP3.LUT P4, PT, P0, P4, PT, 0xf2, 0x2f ;  /* 0x00000000002f781c */ /* 0x000ff60000789e72 */
[----:B------:R-:W-:Y:S02]  /*41c0*/  @!UPT UIADD3 URZ, UPT, UPT, URZ, URZ, URZ ;  /* 0x000000fffffff290 */ /* 0x000fe4000fffe0ff */
[----:B-1----:R-:W-:Y:S05]  /*41d0*/  @!P4 IADD3 R8, P0, PT, R30, 0x580, RZ ;  /* 0x000005801e08c810 */ /* 0x002fea0007f1e0ff */
[----:B--2---:R-:W-:Y:S01]  /*41e0*/  @!P4 IMAD.X R2, RZ, RZ, R31, P0 ;  /* 0x000000ffff02c224 */ /* 0x004fe200000e061f */
[----:B---3--:R-:W-:Y:S07]  /*41f0*/  @!P2 BRA `(.L_x_74) ;  /* 0x0000005000dca947 */ /* 0x008fee0003800000 */
.L_x_161:
[----:B------:R-:W-:Y:S01]  /*4200*/  @!P4 R2UR UR8, R2 ;  /* 0x000000000208c2ca */ /* 0x000fe200000e0000 */
[----:B------:R-:W-:Y:S01]  /*4210*/  VOTEU.ALL UP1, P4 ;  /* 0x0000000000ff7886 */ /* 0x000fe20002020000 */
[----:B------:R-:W-:Y:S01]  /*4220*/  @!P4 R2UR UR9, R8 ;  /* 0x000000000809c2ca */ /* 0x000fe200000e0000 */
[----:B-1----:R-:W-:Y:S01]  /*4230*/  @!P4 IMAD.MOV.U32 R0, RZ, RZ, 0x2000 ;  /* 0x00002000ff00c424 */ /* 0x002fe200078e00ff */
[----:B------:R-:W-:Y:S01]  /*4240*/  UMOV UR10, 0x0 ;  /* 0x00000000000a7882 */ /* 0x000fe20000000000 */
[----:B------:R-:W-:Y:S01]  /*4250*/  UMOV UR11, 0x10000000 ;  /* 0x10000000000b7882 */ /* 0x000fe20000000000 */
[----:B------:R-:W-:Y:S01]  /*4260*/  @!UP1 UIADD3 UR32, UPT, UPT, UR7, 0x400, URZ ;  /* 0x0000040007209890 */ /* 0x000fe2000fffe0ff */
[----:B------:R-:W-:Y:S06]  /*4270*/  VOTEU.ALL UP1, P4 ;  /* 0x0000000000ff7886 */ /* 0x000fec0002020000 */
[----:B------:R-:W-:Y:S01]  /*4280*/  IMAD.U32 R9, RZ, RZ, UR8 ;  /* 0x00000008ff097e24 */ /* 0x000fe2000f8e00ff */
[----:B------:R-:W-:Y:S01]  /*4290*/  UPRMT UR8, UR37, 0x654, UR33 ;  /* 0x0000065425087896 */ /* 0x000fe20008000021 */
[----:B------:R-:W-:Y:S03]  /*42a0*/  IMAD.U32 R8, RZ, RZ, UR9 ;  /* 0x00000009ff087e24 */ /* 0x000fe6000f8e00ff */
[----:B------:R-:W-:Y:S02]  /*42b0*/  @!P4 R2UR UR15, R9 ;  /* 0x00000000090fc2ca */ /* 0x000fe400000e0000 */
[----:B------:R-:W-:Y:S02]  /*42c0*/  @!P4 R2UR UR14, R8 ;  /* 0x00000000080ec2ca */ /* 0x000fe400000e0000 */
[----:B------:R-:W-:Y:S05]  /*42d0*/  @!P4 IADD3 R8, P0, PT, R30, 0x580, RZ ;  /* 0x000005801e08c810 */ /* 0x000fea0007f1e0ff */
[----:B------:R-:W-:Y:S06]  /*42e0*/  @!P4 IMAD.X R2, RZ, RZ, R31, P0 ;  /* 0x000000ffff02c224 */ /* 0x000fec00000e061f */
[----:B------:R1:W-:Y:S01]  /*42f0*/  @!UP1 UTMALDG.3D [UR32], [UR14], desc[UR10] ;  /* 0x00000a200e0095b4 */ /* 0x0003e20008011000 */
[----:B------:R1:W-:Y:S01]  /*4300*/  @!P4 SYNCS.ARRIVE.TRANS64.RED.A0TR RZ, [UR7+0x40], R0 ;  /* 0x00004000ffffc9a7 */ /* 0x0003e20008300407 */
[----:B------:R-:W-:Y:S01]  /*4310*/  SYNCS.ARRIVE.TRANS64.RED.A1T0 RZ, [UR8], RZ ;  /* 0x000000ffffff79a7 */ /* 0x000fe20008100408 */
[----:B------:R-:W2:Y:S02]  /*4320*/  SYNCS.PHASECHK.TRANS64.TRYWAIT P2, [UR7+0x68], R14 ;  /* 0x0000680eff0075a7 */ /* 0x000ea40008041107 */
[----:B-12---:R-:W-:Y:S05]  /*4330*/  @!P2 BRA `(.L_x_75) ;  /* 0x0000005000a4a947 */ /* 0x006fea0003800000 */
.L_x_163:
[----:B------:R-:W-:Y:S01]  /*4340*/  @!P4 R2UR UR8, R2 ;  /* 0x000000000208c2ca */ /* 0x000fe200000e0000 */
[----:B------:R-:W-:Y:S01]  /*4350*/  VOTEU.ALL UP1, P4 ;  /* 0x0000000000ff7886 */ /* 0x000fe20002020000 */
[----:B------:R-:W-:Y:S01]  /*4360*/  @!P4 R2UR UR9, R8 ;  /* 0x000000000809c2ca */ /* 0x000fe200000e0000 */
[----:B-1----:R-:W-:Y:S01]  /*4370*/  @!P4 IMAD.MOV.U32 R0, RZ, RZ, 0x2000 ;  /* 0x00002000ff00c424 */ /* 0x002fe200078e00ff */
[----:B------:R-:W-:Y:S01]  /*4380*/  UMOV UR10, 0x0 ;  /* 0x00000000000a7882 */ /* 0x000fe20000000000 */
[----:B------:R-:W-:Y:S01]  /*4390*/  UMOV UR11, 0x10000000 ;  /* 0x10000000000b7882 */ /* 0x000fe20000000000 */
[----:B------:R-:W-:Y:S02]  /*43a0*/  @!UP1 UIADD3 UR26, UPT, UPT, UR34, 0x40, URZ ;  /* 0x00000040221a9890 */ /* 0x000fe4000fffe0ff */
[----:B------:R-:W-:Y:S01]  /*43b0*/  @!UP1 UIADD3 UR24, UPT, UPT, UR7, 0x2400, URZ ;  /* 0x0000240007189890 */ /* 0x000fe2000fffe0ff */
[----:B------:R-:W-:Y:S01]  /*43c0*/  VOTEU.ALL UP1, P4 ;  /* 0x0000000000ff7886 */ /* 0x000fe20002020000 */
[----:B------:R-:W-:Y:S01]  /*43d0*/  UMOV UR27, UR35 ;  /* 0x00000023001b7c82 */ /* 0x000fe20008000000 */
[----:B------:R-:W-:Y:S02]  /*43e0*/  UMOV UR28, UR36 ;  /* 0x00000024001c7c82 */ /* 0x000fe40008000000 */
        /* <DEDUP_REMOVED lines=12> */
.L_x_165:
[----:B------:R-:W2:Y:S01]  /*44b0*/  LDC.64 R12, c[0x0][0xb18] ;  /* 0x0002c600ff0c7b82 */ /* 0x000ea20000000a00 */
[----:B------:R-:W-:Y:S01]  /*44c0*/  @!P4 R2UR UR8, R2 ;  /* 0x000000000208c2ca */ /* 0x000fe200000e0000 */
[----:B------:R-:W-:Y:S01]  /*44d0*/  VOTEU.ALL UP1, P4 ;  /* 0x0000000000ff7886 */ /* 0x000fe20002020000 */
[----:B------:R-:W-:Y:S01]  /*44e0*/  @!P4 R2UR UR9, R8 ;  /* 0x000000000809c2ca */ /* 0x000fe200000e0000 */
[----:B-1----:R-:W-:Y:S01]  /*44f0*/  @!P4 IMAD.MOV.U32 R0, RZ, RZ, 0x2000 ;  /* 0x00002000ff00c424 */ /* 0x002fe200078e00ff */
[----:B------:R-:W-:Y:S03]  /*4500*/  UMOV UR10, 0x0 ;  /* 0x00000000000a7882 */ /* 0x000fe60000000000 */
[----:B------:R-:W1:Y:S01]  /*4510*/  @!P1 LDC R2, c[0x0][0xb0c] ;  /* 0x0002c300ff029b82 */ /* 0x000e620000000800 */
[----:B------:R-:W-:Y:S01]  /*4520*/  @!UP1 UIADD3 UR18, UPT, UPT, UR34, 0x80, URZ ;  /* 0x0000008022129890 */ /* 0x000fe2000fffe0ff */
[----:B------:R-:W-:Y:S01]  /*4530*/  @P3 SHF.R.U32.HI R26, RZ, 0x10, R21 ;  /* 0x00000010ff1a3819 */ /* 0x000fe20000011615 */
[----:B------:R-:W-:Y:S01]  /*4540*/  @!UP1 UIADD3 UR16, UPT, UPT, UR7, 0x4400, URZ ;  /* 0x0000440007109890 */ /* 0x000fe2000fffe0ff */
[----:B------:R-:W-:Y:S01]  /*4550*/  VIADD R28, R28, 0x1 ;  /* 0x000000011c1c7836 */ /* 0x000fe20000000000 */
[----:B------:R-:W-:Y:S01]  /*4560*/  VOTEU.ALL UP1, P4 ;  /* 0x0000000000ff7886 */ /* 0x000fe20002020000 */
[----:B------:R-:W-:Y:S01]  /*4570*/  UMOV UR11, 0x10000000 ;  /* 0x10000000000b7882 */ /* 0x000fe20000000000 */
[----:B------:R-:W-:Y:S01]  /*4580*/  UMOV UR19, UR35 ;  /* 0x0000002300137c82 */ /* 0x000fe20008000000 */
[----:B------:R-:W-:Y:S01]  /*4590*/  IMAD.U32 R9, RZ, RZ, UR8 ;  /* 0x00000008ff097e24 */ /* 0x000fe2000f8e00ff */
[----:B------:R-:W-:Y:S01]  /*45a0*/  UMOV UR20, UR36 ;  /* 0x0000002400147c82 */ /* 0x000fe20008000000 */
[----:B------:R-:W-:Y:S01]  /*45b0*/  IMAD.U32 R8, RZ, RZ, UR9 ;  /* 0x00000009ff087e24 */ /* 0x000fe2000f8e00ff */
[----:B------:R-:W-:Y:S02]  /*45c0*/  UPRMT UR8, UR37, 0x654, UR17 ;  /* 0x0000065425087896 */ /* 0x000fe40008000011 */
[----:B------:R-:W-:Y:S02]  /*45d0*/  @!P4 R2UR UR15, R9 ;  /* 0x00000000090fc2ca */ /* 0x000fe400000e0000 */
[----:B------:R-:W-:Y:S02]  /*45e0*/  @!P4 R2UR UR14, R8 ;  /* 0x00000000080ec2ca */ /* 0x000fe400000e0000 */
[----:B------:R-:W3:Y:S11]  /*45f0*/  LDC.64 R8, c[0x0][0xb10] ;  /* 0x0002c400ff087b82 */ /* 0x000ef60000000a00 */
[----:B------:R1:W-:Y:S01]  /*4600*/  @!UP1 UTMALDG.3D [UR16], [UR14], desc[UR10] ;  /* 0x00000a100e0095b4 */ /* 0x0003e20008011000 */
[----:B------:R5:W-:Y:S01]  /*4610*/  @!P4 SYNCS.ARRIVE.TRANS64.RED.A0TR RZ, [UR7+0x50], R0 ;  /* 0x00005000ffffc9a7 */ /* 0x000be20008300407 */
[C---:B---3--:R-:W-:Y:S01]  /*4620*/  @!P1 IMAD.HI.U32 R8, R11.reuse, R8, RZ ;  /* 0x000000080b089227 */ /* 0x048fe200078e00ff */
[----:B--2---:R-:W-:Y:S02]  /*4630*/  @!P1 ISETP.NE.AND P0, PT, R12, 0x1, PT ;  /* 0x000000010c00980c */ /* 0x004fe40003f05270 */
[----:B-1----:R-:W-:Y:S01]  /*4640*/  @!P1 ISETP.NE.AND P2, PT, R2, 0x1, PT ;  /* 0x000000010200980c */ /* 0x002fe20003f45270 */
[----:B------:R-:W-:Y:S01]  /*4650*/  SYNCS.ARRIVE.TRANS64.RED.A1T0 RZ, [UR8], RZ ;  /* 0x000000ffffff79a7 */ /* 0x000fe20008100408 */
[C---:B------:R-:W-:Y:S01]  /*4660*/  @!P1 IMAD.HI.U32 R13, R10.reuse, R13, RZ ;  /* 0x0000000d0a0d9227 */ /* 0x040fe200078e00ff */
[----:B------:R-:W-:Y:S04]  /*4670*/  @!P1 SHF.R.U32.HI R8, RZ, R9, R8 ;  /* 0x00000009ff089219 */ /* 0x000fe80000011608 */
[----:B------:R-:W-:Y:S01]  /*4680*/  @!P1 SEL R8, R11, R8, !P2 ;  /* 0x000000080b089207 */ /* 0x000fe20005000000 */
[----:B------:R-:W1:Y:S01]  /*4690*/  SYNCS.PHASECHK.TRANS64.TRYWAIT P5, [UR7+0x78], R14 ;  /* 0x0000780eff0075a7 */ /* 0x000e6200080a1107 */
[----:B-----5:R-:W2:Y:S02]  /*46a0*/  @!P1 LDC R0, c[0x0][0xb20] ;  /* 0x0002c800ff009b82 */ /* 0x020ea40000000800 */
[----:B--2---:R-:W-:Y:S04]  /*46b0*/  @!P1 SHF.R.U32.HI R0, RZ, R0, R13 ;  /* 0x00000000ff009219 */ /* 0x004fe8000001160d */
[----:B------:R-:W-:Y:S05]  /*46c0*/  @!P1 SEL R9, R10, R0, !P0 ;  /* 0x000000000a099207 */ /* 0x000fea0004000000 */
[----:B------:R-:W-:Y:S02]  /*46d0*/  @!P1 IMAD.IADD R0, R9, 0x1, -R8 ;  /* 0x0000000109009824 */ /* 0x000fe400078e0a08 */
[----:B------:R-:W-:Y:S02]  /*46e0*/  @!P1 IMAD.IADD R8, R8, 0x1, -R9 ;  /* 0x0000000108089824 */ /* 0x000fe400078e0a09 */
[----:B------:R-:W-:Y:S02]  /*46f0*/  @!P1 IMAD R11, R0, R2, R11 ;  /* 0x00000002000b9224 */ /* 0x000fe400078e020b */
[----:B------:R-:W-:Y:S01]  /*4700*/  @!P1 IMAD R10, R8, R12, R10 ;  /* 0x0000000c080a9224 */ /* 0x000fe200078e020a */
[----:B-1----:R-:W-:Y:S06]  /*4710*/  @!P5 BRA `(.L_x_77) ;  /* 0x0000004c00dcd947 */ /* 0x002fec0003800000 */
.L_x_167:
[----:B------:R-:W-:Y:S01]  /*4720*/  @!P4 IADD3 R2, P0, PT, R30, 0x580, RZ ;  /* 0x000005801e02c810 */ /* 0x000fe20007f1e0ff */
[----:B------:R-:W-:Y:S01]  /*4730*/  VOTEU.ALL UP1, P4 ;  /* 0x0000000000ff7886 */ /* 0x000fe20002020000 */
[----:B------:R-:W-:Y:S01]  /*4740*/  UMOV UR18, 0x0 ;  /* 0x0000000000127882 */ /* 0x000fe20000000000 */
[----:B------:R-:W-:Y:S01]  /*4750*/  UMOV UR19, 0x10000000 ;  /* 0x1000000000137882 */ /* 0x000fe20000000000 */
[----:B------:R-:W-:Y:S01]  /*4760*/  @!P4 R2UR UR9, R2 ;  /* 0x000000000209c2ca */ /* 0x000fe200000e0000 */
[----:B-1----:R-:W-:Y:S01]  /*4770*/  @!P4 IMAD.X R0, RZ, RZ, R31, P0 ;  /* 0x000000ffff00c224 */ /* 0x002fe200000e061f */
[----:B------:R-:W-:Y:S01]  /*4780*/  @!UP1 UIADD3 UR10, UPT, UPT, UR34, 0xc0, URZ ;  /* 0x000000c0220a9890 */ /* 0x000fe2000fffe0ff */
[----:B------:R-:W-:Y:S01]  /*4790*/  ISETP.NE.AND P0, PT, R28, 0x2, PT ;  /* 0x000000021c00780c */ /* 0x000fe20003f05270 */
[----:B------:R-:W-:Y:S01]  /*47a0*/  UMOV UR11, UR35 ;  /* 0x00000023000b7c82 */ /* 0x000fe20008000000 */
[----:B------:R-:W-:Y:S01]  /*47b0*/  UMOV UR12, UR36 ;  /* 0x00000024000c7c82 */ /* 0x000fe20008000000 */
[----:B------:R-:W-:Y:S01]  /*47c0*/  @!P4 R2UR UR8, R0 ;  /* 0x000000000008c2ca */ /* 0x000fe200000e0000 */
[----:B------:R-:W-:Y:S01]  /*47d0*/  IMAD.IADD R14, R10, 0x1, R86 ;  /* 0x000000010a0e7824 */ /* 0x000fe200078e0256 */
[----:B------:R-:W-:Y:S01]  /*47e0*/  @P3 R2UR UR36, R26 ;  /* 0x000000001a2432ca */ /* 0x000fe200000e0000 */
[----:B------:R-:W-:Y:S01]  /*47f0*/  IMAD.IADD R15, R11, 0x1, R87 ;  /* 0x000000010b0f7824 */ /* 0x000fe200078e0257 */
[----:B------:R-:W-:Y:S02]  /*4800*/  SEL R0, RZ, 0x1, P0 ;  /* 0x00000001ff007807 */ /* 0x000fe40000000000 */
[----:B------:R-:W-:Y:S01]  /*4810*/  LOP3.LUT R29, R29, 0x1, RZ, 0x3c, !PT ;  /* 0x000000011d1d7812 */ /* 0x000fe200078e3cff */
[----:B------:R-:W-:Y:S01]  /*4820*/  IMAD.U32 R8, RZ, RZ, UR9 ;  /* 0x00000009ff087e24 */ /* 0x000fe2000f8e00ff */
[----:B------:R-:W-:Y:S01]  /*4830*/  @!UP1 UIADD3 UR9, UPT, UPT, UR7, 0x58, URZ ;  /* 0x0000005807099890 */ /* 0x000fe2000fffe0ff */
[----:B------:R-:W-:Y:S02]  /*4840*/  LOP3.LUT R27, R27, R0, RZ, 0x3c, !PT ;  /* 0x000000001b1b7212 */ /* 0x000fe400078e3cff */
[----:B------:R-:W-:Y:S02]  /*4850*/  SEL R28, R28, RZ, P0 ;  /* 0x000000ff1c1c7207 */ /* 0x000fe40000000000 */
[----:B------:R-:W-:Y:S01]  /*4860*/  IMAD.U32 R9, RZ, RZ, UR8 ;  /* 0x00000008ff097e24 */ /* 0x000fe2000f8e00ff */
[----:B------:R-:W-:Y:S01]  /*4870*/  @!P4 R2UR UR14, R8 ;  /* 0x00000000080ec2ca */ /* 0x000fe200000e0000 */
[----:B------:R-:W-:Y:S01]  /*4880*/  @!UP1 UIADD3 UR8, UPT, UPT, UR7, 0x6400, URZ ;  /* 0x0000640007089890 */ /* 0x000fe2000fffe0ff */
[----:B------:R-:W-:Y:S02]  /*4890*/  VOTEU.ALL UP1, P4 ;  /* 0x0000000000ff7886 */ /* 0x000fe40002020000 */
[----:B------:R-:W-:Y:S11]  /*48a0*/  @!P4 R2UR UR15, R9 ;  /* 0x00000000090fc2ca */ /* 0x000ff600000e0000 */
[----:B------:R-:W-:Y:S02]  /*48b0*/  @!UPT UIADD3 URZ, UPT, UPT, URZ, URZ, URZ ;  /* 0x000000fffffff290 */ /* 0x000fe4000fffe0ff */
[----:B------:R2:W-:Y:S01]  /*48c0*/  @!UP1 UTMALDG.3D [UR8], [UR14], desc[UR18] ;  /* 0x000012080e0095b4 */ /* 0x0005e20008011000 */
[----:B------:R2:W-:Y:S01]  /*48d0*/  @!P4 SYNCS.ARRIVE.TRANS64.RED.A0TR RZ, [UR7+0x58], R25 ;  /* 0x00005819ffffc9a7 */ /* 0x0005e20008300407 */
[----:B------:R-:W-:Y:S01]  /*48e0*/  UPLOP3.LUT UP1, UPT, UPT, UPT, UPT, 0x80, 0x8 ;  /* 0x000000000008789c */ /* 0x000fe20003f2f070 */
[----:B------:R-:W-:Y:S01]  /*48f0*/  SYNCS.ARRIVE.TRANS64.RED.A1T0 RZ, [UR13], RZ ;  /* 0x000000ffffff79a7 */ /* 0x000fe2000810040d */
[----:B------:R-:W-:Y:S09]  /*4900*/  @P3 BRA `(.L_x_78) ;  /* 0xfffffff000a03947 */ /* 0x000ff2000383ffff */
[----:B------:R-:W-:-:S04]  /*4910*/  SHF.L.U32 R2, R29, 0x1f, RZ ;  /* 0x0000001f1d027819 */ /* 0x000fc800000006ff */
[----:B------:R-:W1:Y:S02]  /*4920*/  SYNCS.PHASECHK.TRANS64.TRYWAIT P0, [UR7+0x60], R2 ;  /* 0x00006002ff0075a7 */ /* 0x000e640008001107 */
[----:B-1----:R-:W-:Y:S05]  /*4930*/  @!P0 BRA `(.L_x_79) ;  /* 0x0000004c006c8947 */ /* 0x002fea0003800000 */
.L_x_169:
[----:B------:R-:W3:Y:S02]  /*4940*/  SYNCS.PHASECHK.TRANS64.TRYWAIT P0, [UR7+0x68], R2 ;  /* 0x00006802ff0075a7 */ /* 0x000ee40008001107 */
[----:B---3--:R-:W-:Y:S05]  /*4950*/  @!P0 BRA `(.L_x_80) ;  /* 0x0000004c007c8947 */ /* 0x008fea0003800000 */
.L_x_171:
[----:B------:R-:W3:Y:S02]  /*4960*/  SYNCS.PHASECHK.TRANS64.TRYWAIT P0, [UR7+0x70], R2 ;  /* 0x00007002ff0075a7 */ /* 0x000ee40008001107 */
[----:B---3--:R-:W-:Y:S05]  /*4970*/  @!P0 BRA `(.L_x_81) ;  /* 0x0000004c008c8947 */ /* 0x008fea0003800000 */
.L_x_173:
[----:B-1----:R-:W-:-:S07]  /*4980*/  MOV R0, UR7 ;  /* 0x0000000700007c02 */ /* 0x002fce0008000f00 */
.L_x_82:
[----:B-1----:R-:W-:-:S04]  /*4990*/  SHF.L.U32 R2, R29, 0x1f, RZ ;  /* 0x0000001f1d027819 */ /* 0x002fc800000006ff */
[----:B------:R1:W3:Y:S03]  /*49a0*/  SYNCS.PHASECHK.TRANS64.TRYWAIT P0, [R0+URZ+0x78], R2 ;  /* 0x00007802000075a7 */ /* 0x0002e600080011ff */
[----:B---3--:R-:W-:Y:S05]  /*49b0*/  @!P0 NANOSLEEP.SYNCS 0x989680 ;  /* 0x009896800000895d */ /* 0x008fea0003900000 */
[----:B------:R-:W3:Y:S02]  /*49c0*/  @!P0 SYNCS.PHASECHK.TRANS64 P0, [R0+URZ+0x78], R2 ;  /* 0x00007802000085a7 */ /* 0x000ee400080010ff */
[----:B--23--:R-:W-:Y:S05]  /*49d0*/  @P0 EXIT ;  /* 0x000000000000094d */ /* 0x00cfea0003800000 */
[----:B------:R-:W-:Y:S05]  /*49e0*/  BRA `(.L_x_82) ;  /* 0xfffffffc00e87947 */ /* 0x000fea000383ffff */
.L_x_67:
[----:B------:R-:W-:-:S06]  /*49f0*/  UISETP.GE.AND UP1, UPT, UR8, 0x4, UPT ;  /* 0x000000040800788c */ /* 0x000fcc000bf26270 */
[----:B------:R-:W-:-:S13]  /*4a00*/  PLOP3.LUT P0, PT, PT, PT, UP1, 0x80, 0x8 ;  /* 0x000000000008781c */ /* 0x000fda0003f0f018 */
[----:B------:R-:W-:Y:S05]  /*4a10*/  @!P0 EXIT ;  /* 0x000000000000894d */ /* 0x000fea0003800000 */
[----:B------:R-:W-:Y:S01]  /*4a20*/  BAR.SYNC.DEFER_BLOCKING 0x6, 0xa0 ;  /* 0x0182800000007b1d */ /* 0x000fe20000010000 */
[C---:B------:R-:W-:Y:S01]  /*4a30*/  IMAD.SHL.U32 R4, R101.reuse, 0x40, RZ ;  /* 0x0000004065047824 */ /* 0x040fe200078e00ff */
[----:B------:R-:W-:Y:S01]  /*4a40*/  SHF.R.U32.HI R3, RZ, 0x1, R101 ;  /* 0x00000001ff037819 */ /* 0x000fe20000011665 */
[C---:B------:R-:W-:Y:S01]  /*4a50*/  IMAD.U32 R46, R101.reuse, 0x10000, RZ ;  /* 0x00010000652e7824 */ /* 0x040fe200078e00ff */
[C---:B------:R-:W-:Y:S01]  /*4a60*/  R2P PR, R101.reuse, 0x6 ;  /* 0x0000000665007804 */ /* 0x040fe20000000000 */
[C---:B------:R-:W-:Y:S01]  /*4a70*/  IMAD.SHL.U32 R2, R101.reuse, 0x20, RZ ;  /* 0x0000002065027824 */ /* 0x040fe200078e00ff */
[----:B------:R-:W-:Y:S02]  /*4a80*/  UMOV UR48, 0x400 ;  /* 0x0000040000307882 */ /* 0x000fe40000000000 */
[----:B------:R-:W1:Y:S01]  /*4a90*/  LDC R91, c[0x0][0x370] ;  /* 0x0000dc00ff5b7b82 */ /* 0x000e620000000800 */
[----:B------:R-:W-:Y:S01]  /*4aa0*/  ULEA UR48, UR37, UR48, 0x18 ;  /* 0x0000003025307291 */ /* 0x000fe2000f8ec0ff */
[C---:B------:R-:W-:Y:S01]  /*4ab0*/  LOP3.LUT R5, R4.reuse, 0x1c0, RZ, 0xc0, !PT ;  /* 0x000001c004057812 */ /* 0x040fe200078ec0ff */
[----:B------:R-:W-:Y:S01]  /*4ac0*/  IMAD.SHL.U32 R92, R101, 0x8, RZ ;  /* 0x00000008655c7824 */ /* 0x000fe200078e00ff */
[----:B------:R-:W-:Y:S01]  /*4ad0*/  LOP3.LUT R4, R4, 0x200, RZ, 0xc0, !PT ;  /* 0x0000020004047812 */ /* 0x000fe200078ec0ff */
[----:B------:R-:W-:Y:S01]  /*4ae0*/  IMAD.MOV.U32 R99, RZ, RZ, 0x20 ;  /* 0x00000020ff637424 */ /* 0x000fe200078e00ff */
[----:B------:R-:W-:Y:S01]  /*4af0*/  LOP3.LUT R3, R5, 0x8, R3, 0xf8, !PT ;  /* 0x0000000805037812 */ /* 0x000fe200078ef803 */
[----:B------:R-:W-:Y:S01]  /*4b00*/  UIADD3 UR4, UPT, UPT, UR48, 0x400, URZ ;  /* 0x0000040030047890 */ /* 0x000fe2000fffe0ff */
[----:B------:R-:W2:Y:S01]  /*4b10*/  LDC R42, c[0x0][0xb0c] ;  /* 0x0002c300ff2a7b82 */ /* 0x000ea20000000800 */
[----:B------:R-:W-:Y:S01]  /*4b20*/  LOP3.LUT R46, R46, 0x600000, RZ, 0xc0, !PT ;  /* 0x006000002e2e7812 */ /* 0x000fe200078ec0ff */
[----:B------:R-:W-:Y:S01]  /*4b30*/  IMAD.MOV.U32 R98, RZ, RZ, 0x1 ;  /* 0x00000001ff627424 */ /* 0x000fe200078e00ff */
[----:B------:R-:W-:Y:S01]  /*4b40*/  LOP3.LUT R2, R4, 0xc00, R2, 0xf8, !PT ;  /* 0x00000c0004027812 */ /* 0x000fe200078ef802 */
[----:B------:R-:W-:Y:S01]  /*4b50*/  IMAD.MOV.U32 R45, RZ, RZ, RZ ;  /* 0x000000ffff2d7224 */ /* 0x000fe200078e00ff */
[----:B------:R-:W-:-:S02]  /*4b60*/  LOP3.LUT R92, R3, 0x38, R92, 0x78, !PT ;  /* 0x00000038035c7812 */ /* 0x000fc400078e785c */
[----:B------:R-:W-:Y:S02]  /*4b70*/  CS2R R96, SRZ ;  /* 0x0000000000607805 */ /* 0x000fe4000001ff00 */
[----:B------:R-:W-:Y:S01]  /*4b80*/  SEL R100, R99, 0xffffffe0, !P2 ;  /* 0xffffffe063647807 */ /* 0x000fe20005000000 */
[----:B------:R-:W4:Y:S01]  /*4b90*/  LDC R89, c[0x0][0xb20] ;  /* 0x0002c800ff597b82 */ /* 0x000f220000000800 */
[----:B------:R-:W3:Y:S01]  /*4ba0*/  LDS R0, [UR48+0x140] ;  /* 0x00014030ff007984 */ /* 0x000ee20008000800 */
[----:B------:R-:W-:Y:S01]  /*4bb0*/  LOP3.LUT R92, R2, R92, RZ, 0xfc, !PT ;  /* 0x0000005c025c7212 */ /* 0x000fe200078efcff */
[----:B------:R-:W-:Y:S01]  /*4bc0*/  IMAD.MOV.U32 R104, RZ, RZ, RZ ;  /* 0x000000ffff687224 */ /* 0x000fe200078e00ff */
[----:B------:R-:W-:Y:S01]  /*4bd0*/  LOP3.LUT R101, R101, 0x60, RZ, 0xc0, !PT ;  /* 0x0000006065657812 */ /* 0x000fe200078ec0ff */
[----:B------:R-:W-:Y:S01]  /*4be0*/  IMAD.U32 R94, RZ, RZ, UR4 ;  /* 0x00000004ff5e7e24 */ /* 0x000fe2000f8e00ff */
[----:B------:R-:W-:Y:S01]  /*4bf0*/  SEL R99, R99, 0xffffffe0, !P1 ;  /* 0xffffffe063637807 */ /* 0x000fe20004800000 */
[----:B------:R-:W1:Y:S01]  /*4c00*/  LDCU.64 UR52, c[0x0][0x348] ;  /* 0x00006900ff3477ac */ /* 0x000e620008000a00 */
[----:B------:R-:W1:Y:S01]  /*4c10*/  LDC R41, c[0x0][0xb30] ;  /* 0x0002cc00ff297b82 */ /* 0x000e620000000800 */
[----:B------:R-:W1:Y:S01]  /*4c20*/  LDCU.64 UR38, c[0x0][0x888] ;  /* 0x00011100ff2677ac */ /* 0x000e620008000a00 */
[----:B------:R-:W1:Y:S06]  /*4c30*/  LDCU.64 UR44, c[0x0][0x890] ;  /* 0x00011200ff2c77ac */ /* 0x000e6c0008000a00 */
[----:B------:R-:W1:Y:S01]  /*4c40*/  LDC.64 R84, c[0x0][0xb10] ;  /* 0x0002c400ff547b82 */ /* 0x000e620000000a00 */
[----:B------:R-:W-:Y:S01]  /*4c50*/  UMOV UR49, URZ ;  /* 0x000000ff00317c82 */ /* 0x000fe20008000000 */
[----:B------:R-:W-:-:S06]  /*4c60*/  UMOV UR51, URZ ;  /* 0x000000ff00337c82 */ /* 0x000fcc0008000000 */
[----:B------:R-:W1:Y:S08]  /*4c70*/  LDC.64 R38, c[0x0][0xb18] ;  /* 0x0002c600ff267b82 */ /* 0x000e700000000a00 */
[----:B------:R-:W1:Y:S08]  /*4c80*/  LDC.64 R36, c[0x0][0xb28] ;  /* 0x0002ca00ff247b82 */ /* 0x000e700000000a00 */
[----:B------:R-:W1:Y:S01]  /*4c90*/  LDC.64 R82, c[0x0][0x8b0] ;  /* 0x00022c00ff527b82 */ /* 0x000e620000000a00 */
[----:B---3--:R-:W-:-:S07]  /*4ca0*/  IMAD.IADD R46, R0, 0x1, R46 ;  /* 0x00000001002e7824 */ /* 0x008fce00078e022e */
[----:B------:R-:W3:Y:S08]  /*4cb0*/  LDC.64 R80, c[0x0][0x8a8] ;  /* 0x00022a00ff507b82 */ /* 0x000ef00000000a00 */
[----:B--2-4-:R-:W1:Y:S02]  /*4cc0*/  LDC R90, c[0x0][0x374] ;  /* 0x0000dd00ff5a7b82 */ /* 0x014e640000000800 */
.L_x_126:
[----:B------:R-:W-:Y:S02]  /*4cd0*/  LEA R0, R104, UR48, 0x3 ;  /* 0x0000003068007c11 */ /* 0x000fe4000f8e18ff */
[----:B------:R-:W-:Y:S02]  /*4ce0*/  SHF.L.U32 R2, R96, 0x1f, RZ ;  /* 0x0000001f60027819 */ /* 0x000fe400000006ff */
[----:B-1----:R-:W-:Y:S02]  /*4cf0*/  LEA R16, R104, UR48, 0x4 ;  /* 0x0000003068107c11 */ /* 0x002fe4000f8e20ff */
[----:B------:R-:W2:Y:S02]  /*4d00*/  SYNCS.PHASECHK.TRANS64.TRYWAIT P0, [R0+URZ+0x90], R2 ;  /* 0x00009002000075a7 */ /* 0x000ea400080011ff */
[----:B--2---:R-:W-:Y:S05]  /*4d10*/  @!P0 BRA `(.L_x_83) ;  /* 0x0000004800bc8947 */ /* 0x004fea0003800000 */
.L_x_174:
[----:B------:R-:W4:Y:S01]  /*4d20*/  LDC.64 R10, c[0x0][0xb10] ;  /* 0x0002c400ff0a7b82 */ /* 0x000f220000000a00 */
[----:B------:R-:W3:Y:S01]  /*4d30*/  LDS.128 R16, [R16+0x120] ;  /* 0x0001200010107984 */ /* 0x000ee20000000c00 */
[----:B-1----:R-:W-:Y:S01]  /*4d40*/  ISETP.NE.AND P1, PT, R41, 0x1, PT ;  /* 0x000000012900780c */ /* 0x002fe20003f25270 */
[----:B--2---:R-:W-:Y:S01]  /*4d50*/  VIADD R0, R0, 0xa0 ;  /* 0x000000a000007836 */ /* 0x004fe20000000000 */
[----:B------:R-:W-:Y:S04]  /*4d60*/  ISETP.GE.AND P0, PT, R40, 0x1, PT ;  /* 0x000000012800780c */ /* 0x000fe80003f06270 */
[----:B------:R-:W1:Y:S01]  /*4d70*/  LDC.64 R8, c[0x0][0xb18] ;  /* 0x0002c600ff087b82 */ /* 0x000e620000000a00 */
[----:B------:R-:W-:Y:S01]  /*4d80*/  PRMT R0, RZ, 0x654, R0 ;  /* 0x00000654ff007816 */ /* 0x000fe20000000000 */
[----:B------:R-:W-:Y:S01]  /*4d90*/  @!PT LDS RZ, [RZ] ;  /* 0x00000000fffff984 */ /* 0x000fe20000000800 */
[----:B------:R-:W-:Y:S01]  /*4da0*/  @!PT LDS RZ, [RZ] ;  /* 0x00000000fffff984 */ /* 0x000fe20000000800 */
[----:B------:R-:W-:Y:S01]  /*4db0*/  @!PT LDS RZ, [RZ] ;  /* 0x00000000fffff984 */ /* 0x000fe20000000800 */
[----:B------:R-:W-:Y:S01]  /*4dc0*/  @!PT LDS RZ, [RZ] ;  /* 0x00000000fffff984 */ /* 0x000fe20000000800 */
[----:B------:R2:W-:Y:S06]  /*4dd0*/  MEMBAR.ALL.CTA ;  /* 0x0000000000007992 */ /* 0x0005ec0000008000 */
[----:B--2---:R-:W2:Y:S01]  /*4de0*/  FENCE.VIEW.ASYNC.S ;  /* 0x00000000000073c6 */ /* 0x004ea20000000000 */
[----:B------:R-:W1:Y:S08]  /*4df0*/  @!P1 LDC R12, c[0x0][0xb20] ;  /* 0x0002c800ff0c9b82 */ /* 0x000e700000000800 */
[----:B------:R-:W1:Y:S01]  /*4e00*/  @!P1 LDC R7, c[0x0][0xb0c] ;  /* 0x0002c300ff079b82 */ /* 0x000e620000000800 */
[----:B--2---:R2:W-:Y:S01]  /*4e10*/  SYNCS.ARRIVE.TRANS64.RED.A1T0 RZ, [R0+URZ], RZ ;  /* 0x000000ff00ff79a7 */ /* 0x0045e200081004ff */
[----:B---3--:R-:W-:Y:S04]  /*4e20*/  LOP3.LUT P4, RZ, R18, 0x1, RZ, 0xc0, !PT ;  /* 0x0000000112ff7812 */ /* 0x008fe8000788c0ff */
[----:B------:R-:W-:Y:S09]  /*4e30*/  P2R R102, PR, RZ, 0x10 ;  /* 0x00000010ff667803 */ /* 0x000ff20000000000 */
[----:B------:R-:W-:Y:S02]  /*4e40*/  @P4 MOV R44, R16 ;  /* 0x00000010002c4202 */ /* 0x000fe40000000f00 */
[----:B------:R-:W-:Y:S01]  /*4e50*/  @P4 LOP3.LUT R43, R17, 0xffff, RZ, 0xc0, !PT ;  /* 0x0000ffff112b4812 */ /* 0x000fe200078ec0ff */
[----:B--2-4-:R-:W-:Y:S06]  /*4e60*/  @!P0 BRA `(.L_x_84) ;  /* 0x0000000000a48947 */ /* 0x014fec0003800000 */
[----:B------:R-:W-:Y:S01]  /*4e70*/  IMAD.HI.U32 R0, R90, R39, RZ ;  /* 0x000000275a007227 */ /* 0x000fe200078e00ff */
[----:B------:R-:W-:Y:S02]  /*4e80*/  ISETP.NE.AND P0, PT, R38, 0x1, PT ;  /* 0x000000012600780c */ /* 0x000fe40003f05270 */
[----:B------:R-:W-:Y:S01]  /*4e90*/  ISETP.NE.AND P2, PT, R40, 0x1, PT ;  /* 0x000000012800780c */ /* 0x000fe20003f45270 */
[----:B------:R-:W-:Y:S01]  /*4ea0*/  IMAD.HI.U32 R4, R91, R84, RZ ;  /* 0x000000545b047227 */ /* 0x000fe200078e00ff */
[----:B------:R-:W-:Y:S02]  /*4eb0*/  SHF.R.U32.HI R0, RZ, R89, R0 ;  /* 0x00000059ff007219 */ /* 0x000fe40000011600 */
[----:B------:R-:W-:Y:S01]  /*4ec0*/  ISETP.NE.AND P3, PT, R42, 0x1, PT ;  /* 0x000000012a00780c */ /* 0x000fe20003f65270 */
[----:B------:R-:W-:Y:S01]  /*4ed0*/  IMAD.HI.U32 R6, R43, R39, RZ ;  /* 0x000000272b067227 */ /* 0x000fe200078e00ff */
[-C--:B------:R-:W-:Y:S02]  /*4ee0*/  SHF.R.U32.HI R4, RZ, R85.reuse, R4 ;  /* 0x00000055ff047219 */ /* 0x080fe40000011604 */
[----:B------:R-:W-:Y:S01]  /*4ef0*/  SEL R0, R90, R0, !P0 ;  /* 0x000000005a007207 */ /* 0x000fe20004000000 */
[----:B------:R-:W-:Y:S01]  /*4f00*/  IMAD.HI.U32 R5, R44, R84, RZ ;  /* 0x000000542c057227 */ /* 0x000fe200078e00ff */
[----:B------:R-:W-:Y:S03]  /*4f10*/  SEL R4, R91, R4, !P3 ;  /* 0x000000045b047207 */ /* 0x000fe60005800000 */
[-C--:B------:R-:W-:Y:S01]  /*4f20*/  IMAD.HI.U32 R3, R0, R36.reuse, RZ ;  /* 0x0000002400037227 */ /* 0x080fe200078e00ff */
[----:B------:R-:W-:Y:S03]  /*4f30*/  SHF.R.U32.HI R5, RZ, R85, R5 ;  /* 0x00000055ff057219 */ /* 0x000fe60000011605 */
[----:B------:R-:W-:Y:S01]  /*4f40*/  IMAD.HI.U32 R2, R4, R36, RZ ;  /* 0x0000002404027227 */ /* 0x000fe200078e00ff */
[----:B------:R-:W-:Y:S02]  /*4f50*/  @P2 SHF.R.U32.HI R0, RZ, R37, R3 ;  /* 0x00000025ff002219 */ /* 0x000fe40000011603 */
[----:B------:R-:W-:Y:S02]  /*4f60*/  SHF.R.U32.HI R3, RZ, R89, R6 ;  /* 0x00000059ff037219 */ /* 0x000fe40000011606 */
[----:B------:R-:W-:Y:S01]  /*4f70*/  @P2 SHF.R.U32.HI R4, RZ, R37, R2 ;  /* 0x00000025ff042219 */ /* 0x000fe20000011602 */
[----:B------:R-:W-:Y:S01]  /*4f80*/  IMAD R0, R40, R0, RZ ;  /* 0x0000000028007224 */ /* 0x000fe200078e02ff */
[----:B------:R-:W-:Y:S02]  /*4f90*/  SEL R3, R43, R3, !P0 ;  /* 0x000000032b037207 */ /* 0x000fe40004000000 */
[----:B------:R-:W-:Y:S01]  /*4fa0*/  SEL R2, R44, R5, !P3 ;  /* 0x000000052c027207 */ /* 0x000fe20005800000 */
[----:B------:R-:W-:Y:S01]  /*4fb0*/  IMAD R5, R40, R4, RZ ;  /* 0x0000000428057224 */ /* 0x000fe200078e02ff */
[C---:B------:R-:W-:Y:S01]  /*4fc0*/  ISETP.GE.AND P0, PT, R3.reuse, R0, PT ;  /* 0x000000000300720c */ /* 0x040fe20003f06270 */
[C---:B------:R-:W-:Y:S03]  /*4fd0*/  IMAD.HI.U32 R0, R3.reuse, R36, RZ ;  /* 0x0000002403007227 */ /* 0x040fe600078e00ff */
[C---:B------:R-:W-:Y:S02]  /*4fe0*/  ISETP.GE.OR P0, PT, R2.reuse, R5, P0 ;  /* 0x000000050200720c */ /* 0x040fe40000706670 */
[----:B------:R-:W-:Y:S04]  /*4ff0*/  SHF.R.U32.HI R0, RZ, R37, R0 ;  /* 0x00000025ff007219 */ /* 0x000fe80000011600 */
[C---:B------:R-:W-:Y:S05]  /*5000*/  SEL R6, R3.reuse, R0, !P2 ;  /* 0x0000000003067207 */ /* 0x040fea0005000000 */
        /* <DEDUP_REMOVED lines=14> */
[----:B------:R-:W-:Y:S07]  /*50f0*/  IMAD R43, R3, R38, R43 ;  /* 0x00000026032b7224 */ /* 0x000fee00078e022b */
.L_x_84:
[----:B-1----:R-:W-:Y:S01]  /*5100*/  @!P1 ISETP.NE.AND P0, PT, R8, 0x1, PT ;  /* 0x000000010800980c */ /* 0x002fe20003f05270 */
[----:B------:R-:W-:Y:S01]  /*5110*/  @!P1 IMAD.HI.U32 R2, R43, R9, RZ ;  /* 0x000000092b029227 */ /* 0x000fe200078e00ff */
[----:B------:R-:W-:Y:S01]  /*5120*/  R2UR UR42, R15 ;  /* 0x000000000f2a72ca */ /* 0x000fe200000e0000 */
[----:B------:R-:W-:Y:S01]  /*5130*/  BSSY.RECONVERGENT B6, `(.L_x_85) ;  /* 0x0000031000067945 */ /* 0x000fe20003800200 */
[----:B------:R-:W-:Y:S01]  /*5140*/  R2UR UR41, R14 ;  /* 0x000000000e2972ca */ /* 0x000fe200000e0000 */
[----:B------:R-:W-:Y:S01]  /*5150*/  @!P1 IMAD.HI.U32 R0, R44, R10, RZ ;  /* 0x0000000a2c009227 */ /* 0x000fe200078e00ff */
[----:B------:R-:W-:Y:S02]  /*5160*/  @!P1 SHF.R.U32.HI R2, RZ, R12, R2 ;  /* 0x0000000cff029219 */ /* 0x000fe40000011602 */
[----:B------:R-:W-:Y:S01]  /*5170*/  @!P1 ISETP.NE.AND P2, PT, R7, 0x1, PT ;  /* 0x000000010700980c */ /* 0x000fe20003f45270 */
[----:B------:R-:W-:Y:S01]  /*5180*/  VIADD R104, R104, 0x1 ;  /* 0x0000000168687836 */ /* 0x000fe20000000000 */
[----:B------:R-:W-:Y:S02]  /*5190*/  @!P1 SEL R2, R43, R2, !P0 ;  /* 0x000000022b029207 */ /* 0x000fe40004000000 */
[----:B------:R-:W-:Y:S02]  /*51a0*/  @!P1 SHF.R.U32.HI R0, RZ, R11, R0 ;  /* 0x0000000bff009219 */ /* 0x000fe40000011600 */
[----:B------:R-:W-:Y:S01]  /*51b0*/  LOP3.LUT P0, RZ, R94, 0x3f0, RZ, 0xc0, !PT ;  /* 0x000003f05eff7812 */ /* 0x000fe2000780c0ff */
[----:B------:R-:W-:Y:S01]  /*51c0*/  USHF.L.U32 UR42, UR42, 0x6, URZ ;  /* 0x000000062a2a7899 */ /* 0x000fe200080006ff */
[----:B------:R-:W-:Y:S01]  /*51d0*/  @!P1 SEL R3, R44, R0, !P2 ;  /* 0x000000002c039207 */ /* 0x000fe20005000000 */
[----:B------:R-:W-:Y:S01]  /*51e0*/  USHF.L.U32 UR41, UR41, 0x8, URZ ;  /* 0x0000000829297899 */ /* 0x000fe200080006ff */
[----:B------:R-:W-:Y:S03]  /*51f0*/  @P4 SHF.R.U32.HI R95, RZ, 0x10, R17 ;  /* 0x00000010ff5f4819 */ /* 0x000fe60000011611 */
[----:B------:R-:W-:Y:S02]  /*5200*/  @!P1 IMAD.IADD R0, R2, 0x1, -R3 ;  /* 0x0000000102009824 */ /* 0x000fe400078e0a03 */
[----:B------:R-:W-:Y:S02]  /*5210*/  @!P1 IMAD.IADD R2, R3, 0x1, -R2 ;  /* 0x0000000103029824 */ /* 0x000fe400078e0a02 */
[----:B------:R-:W-:Y:S02]  /*5220*/  @!P1 IMAD R44, R0, R7, R44 ;  /* 0x00000007002c9224 */ /* 0x000fe400078e022c */
[----:B------:R-:W-:Y:S01]  /*5230*/  @!P1 IMAD R43, R2, R8, R43 ;  /* 0x00000008022b9224 */ /* 0x000fe200078e022b */
[----:B------:R-:W-:Y:S06]  /*5240*/  @!P0 BRA `(.L_x_86) ;  /* 0x00000000007c8947 */ /* 0x000fec0003800000 */
[----:B------:R-:W1:Y:S01]  /*5250*/  LDCU.64 UR8, c[0x4][0x80] ;  /* 0x01001000ff0877ac */ /* 0x000e620008000a00 */
[----:B------:R-:W-:Y:S01]  /*5260*/  MOV R2, 0x0 ;  /* 0x0000000000027802 */ /* 0x000fe20000000f00 */
[----:B------:R-:W-:Y:S02]  /*5270*/  HFMA2 R12, -RZ, RZ, 0, 5.9604644775390625e-08 ;  /* 0x00000001ff0c7431 */ /* 0x000fe400000001ff */
[----:B------:R-:W-:Y:S01]  /*5280*/  IMAD.MOV.U32 R8, RZ, RZ, 0x70 ;  /* 0x00000070ff087424 */ /* 0x000fe200078e00ff */
[----:B------:R2:W3:Y:S01]  /*5290*/  LDC.64 R14, c[0x4][R2] ;  /* 0x01000000020e7b82 */ /* 0x0004e20000000a00 */
[----:B------:R-:W4:Y:S01]  /*52a0*/  LDCU.64 UR6, c[0x4][0x88] ;  /* 0x01001100ff0677ac */ /* 0x000f220008000a00 */
[----:B------:R-:W-:Y:S01]  /*52b0*/  IMAD.MOV.U32 R13, RZ, RZ, RZ ;  /* 0x000000ffff0d7224 */ /* 0x000fe200078e00ff */
[----:B------:R-:W2:Y:S01]  /*52c0*/  LDCU.64 UR4, c[0x4][0x8] ;  /* 0x01000100ff0477ac */ /* 0x000ea20008000a00 */
[----:B-1----:R-:W-:Y:S01]  /*52d0*/  MOV R5, UR9 ;  /* 0x0000000900057c02 */ /* 0x002fe20008000f00 */
[----:B------:R-:W-:Y:S01]  /*52e0*/  IMAD.U32 R4, RZ, RZ, UR8 ;  /* 0x00000008ff047e24 */ /* 0x000fe2000f8e00ff */
[----:B----4-:R-:W-:Y:S01]  /*52f0*/  MOV R7, UR7 ;  /* 0x0000000700077c02 */ /* 0x010fe20008000f00 */
[----:B------:R-:W-:Y:S01]  /*5300*/  IMAD.U32 R6, RZ, RZ, UR6 ;  /* 0x00000006ff067e24 */ /* 0x000fe2000f8e00ff */
[----:B--2---:R-:W-:Y:S01]  /*5310*/  MOV R11, UR5 ;  /* 0x00000005000b7c02 */ /* 0x004fe20008000f00 */
[----:B------:R-:W-:Y:S02]  /*5320*/  IMAD.U32 R10, RZ, RZ, UR4 ;  /* 0x00000004ff0a7e24 */ /* 0x000fe4000f8e00ff */
[----:B------:R-:W-:Y:S07]  /*5330*/  LEPC R20, `(.L_x_87) ;  /* 0x000000001014794e */ /* 0x000fee0000000000 */
[----:B---3-5:R-:W-:Y:S05]  /*5340*/  CALL.ABS.NOINC R14 ;  /* 0x000000000e007343 */ /* 0x028fea0003c00000 */
.L_x_87:
[----:B------:R-:W1:Y:S01]  /*5350*/  LDCU.64 UR8, c[0x4][0x80] ;  /* 0x01001000ff0877ac */ /* 0x000e620008000a00 */
[----:B------:R-:W2:Y:S01]  /*5360*/  LDC.64 R2, c[0x4][R2] ;  /* 0x0100000002027b82 */ /* 0x000ea20000000a00 */
[----:B------:R-:W-:Y:S02]  /*5370*/  HFMA2 R12, -RZ, RZ, 0, 5.9604644775390625e-08 ;  /* 0x00000001ff0c7431 */ /* 0x000fe400000001ff */
[----:B------:R-:W-:Y:S02]  /*5380*/  IMAD.MOV.U32 R8, RZ, RZ, 0x70 ;  /* 0x00000070ff087424 */ /* 0x000fe400078e00ff */
[----:B------:R-:W-:Y:S01]  /*5390*/  IMAD.MOV.U32 R13, RZ, RZ, RZ ;  /* 0x000000ffff0d7224 */ /* 0x000fe200078e00ff */
[----:B------:R-:W3:Y:S01]  /*53a0*/  LDCU.64 UR6, c[0x4][0x88] ;  /* 0x01001100ff0677ac */ /* 0x000ee20008000a00 */
[----:B------:R-:W4:Y:S01]  /*53b0*/  LDCU.64 UR4, c[0x4][0x8] ;  /* 0x01000100ff0477ac */ /* 0x000f220008000a00 */
[----:B-1----:R-:W-:Y:S02]  /*53c0*/  MOV R4, UR8 ;  /* 0x0000000800047c02 */ /* 0x002fe40008000f00 */
[----:B------:R-:W-:Y:S02]  /*53d0*/  MOV R5, UR9 ;  /* 0x0000000900057c02 */ /* 0x000fe40008000f00 */
[----:B---3--:R-:W-:Y:S01]  /*53e0*/  MOV R7, UR7 ;  /* 0x0000000700077c02 */ /* 0x008fe20008000f00 */
[----:B------:R-:W-:Y:S01]  /*53f0*/  IMAD.U32 R6, RZ, RZ, UR6 ;  /* 0x00000006ff067e24 */ /* 0x000fe2000f8e00ff */
[----:B----4-:R-:W-:Y:S01]  /*5400*/  MOV R11, UR5 ;  /* 0x00000005000b7c02 */ /* 0x010fe20008000f00 */
[----:B------:R-:W-:Y:S02]  /*5410*/  IMAD.U32 R10, RZ, RZ, UR4 ;  /* 0x00000004ff0a7e24 */ /* 0x000fe4000f8e00ff */
[----:B------:R-:W-:Y:S07]  /*5420*/  LEPC R20, `(.L_x_86) ;  /* 0x000000001014794e */ /* 0x000fee0000000000 */
[----:B--2---:R-:W-:Y:S05]  /*5430*/  CALL.ABS.NOINC R2 ;  /* 0x0000000002007343 */ /* 0x004fea0003c00000 */
.L_x_86:
[----:B------:R-:W-:Y:S05]  /*5440*/  BSYNC.RECONVERGENT B6 ;  /* 0x0000000000067941 */ /* 0x000fea0003800200 */
.L_x_85:
[----:B------:R-:W-:Y:S01]  /*5450*/  ISETP.NE.U32.AND P4, PT, R82, RZ, PT ;  /* 0x000000ff5200720c */ /* 0x000fe20003f85070 */
[----:B------:R-:W-:Y:S01]  /*5460*/  UISETP.NE.AND UP2, UPT, UR50, URZ, UPT ;  /* 0x000000ff3200728c */ /* 0x000fe2000bf45270 */
[----:B------:R-:W-:Y:S01]  /*5470*/  ISETP.NE.U32.AND P2, PT, RZ, UR38, PT ;  /* 0x00000026ff007c0c */ /* 0x000fe2000bf45070 */
[----:B------:R-:W-:Y:S01]  /*5480*/  UISETP.NE.U32.AND UP1, UPT, UR44, URZ, UPT ;  /* 0x000000ff2c00728c */ /* 0x000fe2000bf25070 */
[----:B------:R-:W-:Y:S01]  /*5490*/  ISETP.NE.AND.EX P4, PT, R83, RZ, PT, P4 ;  /* 0x000000ff5300720c */ /* 0x000fe20003f85340 */
[----:B------:R-:W-:Y:S01]  /*54a0*/  UPLOP3.LUT UP0, UPT, UPT, UPT, UPT, 0x40, 0x4 ;  /* 0x000000000004789c */ /* 0x000fe20003f0e870 */
[----:B------:R-:W-:Y:S01]  /*54b0*/  ISETP.NE.AND.EX P2, PT, RZ, UR39, PT, P2 ;  /* 0x00000027ff007c0c */ /* 0x000fe2000bf45320 */
[----:B------:R-:W-:Y:S01]  /*54c0*/  UISETP.NE.AND.EX UP1, UPT, UR45, URZ, UPT, UP1 ;  /* 0x000000ff2d00728c */ /* 0x000fe2000bf25310 */
[----:B------:R-:W-:Y:S04]  /*54d0*/  PLOP3.LUT P1, PT, PT, PT, UP2, 0x80, 0x8 ;  /* 0x000000000008781c */ /* 0x000fe80003f2f028 */
[----:B------:R-:W-:Y:S06]  /*54e0*/  @UP2 UPLOP3.LUT UP0, UPT, UPT, UPT, UP1, 0x80, 0x8 ;  /* 0x000000000008289c */ /* 0x000fec0003f0f010 */
[----:B------:R-:W-:Y:S01]  /*54f0*/  PLOP3.LUT P0, PT, PT, PT, UP0, 0x80, 0x8 ;  /* 0x000000000008781c */ /* 0x000fe20003f0f008 */
[----:B------:R-:W-:Y:S01]  /*5500*/  @!UPT UIADD3 URZ, UPT, UPT, URZ, URZ, URZ ;  /* 0x000000fffffff290 */ /* 0x000fe2000fffe0ff */
[----:B------:R-:W-:Y:S11]  /*5510*/  BRA.U !UP1, `(.L_x_88) ;  /* 0x0000000109387547 */ /* 0x000ff6000b800000 */
[----:B------:R-:W-:Y:S01]  /*5520*/  UISETP.NE.U32.AND UP0, UPT, UR38, URZ, UPT ;  /* 0x000000ff2600728c */ /* 0x000fe2000bf05070 */
[----:B------:R-:W-:Y:S02]  /*5530*/  HFMA2 R0, -RZ, RZ, 0, 5.9604644775390625e-08 ;  /* 0x00000001ff007431 */ /* 0x000fe400000001ff */
[----:B------:R-:W-:Y:S01]  /*5540*/  IMAD.MOV.U32 R88, RZ, RZ, 0x1 ;  /* 0x00000001ff587424 */ /* 0x000fe200078e00ff */
[----:B------:R-:W-:Y:S06]  /*5550*/  UISETP.NE.AND.EX UP0, UPT, UR39, URZ, UPT, UP0 ;  /* 0x000000ff2700728c */ /* 0x000fec000bf05300 */
[----:B------:R-:W-:Y:S05]  /*5560*/  PLOP3.LUT P3, PT, PT, PT, UP0, 0x80, 0x8 ;  /* 0x000000000008781c */ /* 0x000fea0003f6f008 */
[----:B------:R-:W1:Y:S01]  /*5570*/  @UP0 LDCU.64 UR6, c[0x0][0x888] ;  /* 0x00011100ff0607ac */ /* 0x000e620008000a00 */
[----:B------:R-:W-:Y:S07]  /*5580*/  @UP0 UIMAD UR4, UR36, UR44, URZ ;  /* 0x0000002c240402a4 */ /* 0x000fee000f8e02ff */
[----:B------:R-:W-:Y:S01]  /*5590*/  @!P3 PRMT R88, R0, 0x7610, R88 ;  /* 0x000076100058b816 */ /* 0x000fe20000000058 */
[----:B-1----:R-:W-:Y:S03]  /*55a0*/  @UP0 UIMAD.WIDE UR6, UR4, 0x4, UR6 ;  /* 0x00000004040608a5 */ /* 0x002fe6000f8e0206 */
[----:B------:R-:W1:Y:S03]  /*55b0*/  @!UP0 LDCU UR4, c[0x0][0x880] ;  /* 0x00011000ff0487ac */ /* 0x000e660008000800 */
[----:B------:R-:W-:Y:S01]  /*55c0*/  IMAD.U32 R2, RZ, RZ, UR6 ;  /* 0x00000006ff027e24 */ /* 0x000fe2000f8e00ff */
[----:B------:R-:W-:Y:S05]  /*55d0*/  MOV R3, UR7 ;  /* 0x0000000700037c02 */ /* 0x000fea0008000f00 */
[----:B-----5:R2:W5:Y:S02]  /*55e0*/  @P3 LDG.E R49, desc[UR46][R2.64] ;  /* 0x0000002e02313981 */ /* 0x020564000c1e1900 */
[----:B-12---:R-:W-:Y:S02]  /*55f0*/  @!P3 IMAD.U32 R49, RZ, RZ, UR4 ;  /* 0x00000004ff31be24 */ /* 0x006fe4000f8e00ff */
.L_x_88:
[----:B------:R-:W-:Y:S05]  /*5600*/  @!P4 BRA `(.L_x_89) ;  /* 0x000000000020c947 */ /* 0x000fea0003800000 */
[----:B------:R-:W-:Y:S04]  /*5610*/  ISETP.NE.U32.AND P3, PT, R80, RZ, PT ;  /* 0x000000ff5000720c */ /* 0x000fe80003f65070 */
[----:B------:R-:W-:Y:S11]  /*5620*/  ISETP.NE.AND.EX P3, PT, R81, RZ, PT, P3 ;  /* 0x000000ff5100720c */ /* 0x000ff60003f65330 */
[----:B------:R-:W-:Y:S02]  /*5630*/  @!UPT UIADD3 URZ, UPT, UPT, URZ, URZ, URZ ;  /* 0x000000fffffff290 */ /* 0x000fe4000fffe0ff */
[----:B------:R-:W1:Y:S01]  /*5640*/  @P3 LDC.64 R2, c[0x0][0x8a8] ;  /* 0x00022a00ff023b82 */ /* 0x000e620000000a00 */
[----:B------:R-:W-:Y:S04]  /*5650*/  @P3 IMAD R0, R82, UR36, RZ ;  /* 0x0000002452003c24 */ /* 0x000fe8000f8e02ff */
[----:B-1----:R-:W-:Y:S05]  /*5660*/  @P3 IMAD.WIDE R2, R0, 0x4, R2 ;  /* 0x0000000400023825 */ /* 0x002fea00078e0202 */
[----:B-----5:R1:W5:Y:S02]  /*5670*/  @P3 LDG.E R47, desc[UR46][R2.64] ;  /* 0x0000002e022f3981 */ /* 0x020364000c1e1900 */
[----:B-1----:R-:W2:Y:S02]  /*5680*/  @!P3 LDC R47, c[0x0][0x8a0] ;  /* 0x00022800ff2fbb82 */ /* 0x002ea40000000800 */
.L_x_89:
[----:B-----5:R-:W-:Y:S01]  /*5690*/  FSETP.NEU.AND P3, PT, R49, RZ, PT ;  /* 0x000000ff3100720b */ /* 0x020fe20003f6d000 */
[----:B------:R-:W-:Y:S01]  /*56a0*/  IMAD.SHL.U32 R66, R92, 0x2, RZ ;  /* 0x000000025c427824 */ /* 0x000fe200078e00ff */
[----:B------:R-:W-:Y:S01]  /*56b0*/  SEL R4, RZ, 0xffffffff, P2 ;  /* 0xffffffffff047807 */ /* 0x000fe20001000000 */
[----:B------:R-:W-:Y:S01]  /*56c0*/  BSSY B1, `(.L_x_90) ;  /* 0x0000043000017945 */ /* 0x000fe20003800000 */
[----:B------:R-:W-:Y:S01]  /*56d0*/  @P1 LOP3.LUT P2, RZ, R88, 0xff, RZ, 0xc0, !PT ;  /* 0x000000ff58ff1812 */ /* 0x000fe2000784c0ff */
[----:B------:R-:W-:Y:S01]  /*56e0*/  VIADD R107, R66, UR48 ;  /* 0x00000030426b7c36 */ /* 0x000fe20008000000 */
[----:B------:R-:W-:Y:S01]  /*56f0*/  @P1 SEL R0, RZ, 0xffffffff, P3 ;  /* 0xffffffffff001807 */ /* 0x000fe20001800000 */
[----:B------:R-:W-:Y:S01]  /*5700*/  IMAD.MOV.U32 R67, RZ, RZ, 0x1 ;  /* 0x00000001ff437424 */ /* 0x000fe200078e00ff */
[----:B------:R-:W-:Y:S01]  /*5710*/  LOP3.LUT R98, R98, 0x1, RZ, 0x3c, !PT ;  /* 0x0000000162627812 */ /* 0x000fe200078e3cff */
[----:B------:R-:W-:Y:S01]  /*5720*/  IMAD.MOV.U32 R65, RZ, RZ, RZ ;  /* 0x000000ffff417224 */ /* 0x000fe200078e00ff */
[----:B------:R-:W-:Y:S02]  /*5730*/  @P0 SEL R0, R4, R0, !P2 ;  /* 0x0000000004000207 */ /* 0x000fe40005000000 */
[----:B------:R-:W-:Y:S02]  /*5740*/  CS2R R78, SRZ ;  /* 0x00000000004e7805 */ /* 0x000fe4000001ff00 */
[----:B------:R-:W-:Y:S02]  /*5750*/  LEA R64, R45, UR48, 0x3 ;  /* 0x000000302d407c11 */ /* 0x000fe4000f8e18ff */
[----:B------:R-:W-:Y:S02]  /*5760*/  CS2R R76, SRZ ;  /* 0x00000000004c7805 */ /* 0x000fe4000001ff00 */
[----:B------:R-:W-:Y:S02]  /*5770*/  @P1 LOP3.LUT R0, R0, 0x1, RZ, 0xc0, !PT ;  /* 0x0000000100001812 */ /* 0x000fe400078ec0ff */
[----:B------:R-:W-:Y:S02]  /*5780*/  CS2R R70, SRZ ;  /* 0x0000000000467805 */ /* 0x000fe4000001ff00 */
[----:B------:R-:W-:Y:S02]  /*5790*/  SHF.L.U32 R2, R97, 0x1f, RZ ;  /* 0x0000001f61027819 */ /* 0x000fe400000006ff */
[----:B------:R-:W-:Y:S02]  /*57a0*/  CS2R R68, SRZ ;  /* 0x0000000000447805 */ /* 0x000fe4000001ff00 */
[----:B------:R-:W-:Y:S02]  /*57b0*/  ISETP.NE.U32.OR P6, PT, R0, 0x1, !P1 ;  /* 0x000000010000780c */ /* 0x000fe40004fc5470 */
[----:B------:R-:W-:Y:S02]  /*57c0*/  CS2R R62, SRZ ;  /* 0x00000000003e7805 */ /* 0x000fe4000001ff00 */
[----:B------:R-:W-:Y:S02]  /*57d0*/  PLOP3.LUT P2, PT, PT, PT, UP1, 0x80, 0x8 ;  /* 0x000000000008781c */ /* 0x000fe40003f4f018 */
[----:B------:R-:W-:Y:S02]  /*57e0*/  CS2R R60, SRZ ;  /* 0x00000000003c7805 */ /* 0x000fe4000001ff00 */
[----:B------:R-:W-:Y:S02]  /*57f0*/  LEA.HI R48, R45, R45, RZ, 0x1 ;  /* 0x0000002d2d307211 */ /* 0x000fe400078f08ff */
[----:B------:R-:W-:Y:S02]  /*5800*/  CS2R R58, SRZ ;  /* 0x00000000003a7805 */ /* 0x000fe4000001ff00 */
[----:B------:R-:W-:Y:S02]  /*5810*/  LOP3.LUT P4, R103, R88, 0xff, RZ, 0xc0, !PT ;  /* 0x000000ff58677812 */ /* 0x000fe4000788c0ff */
[----:B------:R-:W-:Y:S02]  /*5820*/  CS2R R56, SRZ ;  /* 0x0000000000387805 */ /* 0x000fe4000001ff00 */
[----:B------:R-:W-:Y:S01]  /*5830*/  SEL R3, RZ, 0xffffffff, P3 ;  /* 0xffffffffff037807 */ /* 0x000fe20001800000 */
[----:B------:R-:W-:Y:S01]  /*5840*/  VIADD R108, R107, 0x400 ;  /* 0x000004006b6c7836 */ /* 0x000fe20000000000 */
[----:B------:R-:W-:Y:S01]  /*5850*/  P2R R105, PR, RZ, 0x40 ;  /* 0x00000040ff697803 */ /* 0x000fe20000000000 */
[----:B------:R-:W-:Y:S01]  /*5860*/  IMAD.IADD R106, R99, 0x1, R107 ;  /* 0x00000001636a7824 */ /* 0x000fe200078e026b */
[----:B------:R-:W-:Y:S02]  /*5870*/  @P6 SHF.L.U32 R0, R98, 0x1f, RZ ;  /* 0x0000001f62006819 */ /* 0x000fe400000006ff */
[----:B------:R-:W-:Y:S02]  /*5880*/  @P2 SEL R3, R4, R3, !P4 ;  /* 0x0000000304032207 */ /* 0x000fe40006000000 */
[----:B------:R1:W3:Y:S02]  /*5890*/  @P6 SYNCS.PHASECHK.TRANS64.TRYWAIT P1, [UR48+0x40], R0 ;  /* 0x00004000ff0065a7 */ /* 0x0002e40008021130 */
[----:B------:R-:W-:Y:S04]  /*58a0*/  LOP3.LUT R3, R3, 0x1, RZ, 0xc0, !PT ;  /* 0x0000000103037812 */ /* 0x000fe800078ec0ff */
[----:B------:R-:W-:Y:S04]  /*58b0*/  ISETP.NE.U32.AND P5, PT, R3, 0x1, PT ;  /* 0x000000010300780c */ /* 0x000fe80003fa5070 */
[----:B------:R-:W-:Y:S01]  /*58c0*/  P2R R72, PR, RZ, 0x20 ;  /* 0x00000020ff487803 */ /* 0x000fe20000000000 */
[----:B------:R4:W2:Y:S01]  /*58d0*/  SYNCS.PHASECHK.TRANS64.TRYWAIT P0, [R64+URZ+0xb0], R2 ;  /* 0x0000b002400075a7 */ /* 0x0008a200080011ff */
[C---:B-1----:R-:W-:Y:S01]  /*58e0*/  IMAD.SHL.U32 R0, R48.reuse, 0x80, RZ ;  /* 0x0000008030007824 */ /* 0x042fe200078e00ff */
[----:B------:R-:W-:Y:S04]  /*58f0*/  LOP3.LUT R48, R48, 0xffe, RZ, 0xc0, !PT ;  /* 0x00000ffe30307812 */ /* 0x000fe800078ec0ff */
[----:B------:R-:W-:Y:S01]  /*5900*/  LOP3.LUT R0, R0, 0xffffff00, RZ, 0xc0, !PT ;  /* 0xffffff0000007812 */ /* 0x000fe200078ec0ff */
[----:B------:R-:W-:Y:S04]  /*5910*/  IMAD.IADD R48, R45, 0x1, -R48 ;  /* 0x000000012d307824 */ /* 0x000fe800078e0a30 */
[----:B------:R-:W-:Y:S04]  /*5920*/  IMAD.IADD R0, R46, 0x1, R0 ;  /* 0x000000012e007824 */ /* 0x000fe800078e0200 */
[----:B------:R-:W-:Y:S01]  /*5930*/  IMAD R48, R48, 0x100000, R0 ;  /* 0x0010000030307824 */ /* 0x000fe200078e0200 */
[----:B---3--:R-:W-:Y:S01]  /*5940*/  @P6 SEL R67, RZ, 0x1, !P1 ;  /* 0x00000001ff436807 */ /* 0x008fe20004800000 */
[----:B----4-:R-:W-:Y:S06]  /*5950*/  @!P6 BRA `(.L_x_91) ;  /* 0x000000000064e947 */ /* 0x010fec0003800000 */
[----:B------:R-:W-:Y:S01]  /*5960*/  @P5 IMAD R5, R100, 0x2, R108 ;  /* 0x0000000264055824 */ /* 0x000fe200078e026c */
[----:B------:R-:W-:Y:S01]  /*5970*/  ISETP.NE.AND P1, PT, R67, RZ, PT ;  /* 0x000000ff4300720c */ /* 0x000fe20003f25270 */
[----:B------:R-:W-:Y:S01]  /*5980*/  IMAD.MOV.U32 R78, RZ, RZ, RZ ;  /* 0x000000ffff4e7224 */ /* 0x000fe200078e00ff */
[----:B------:R-:W-:Y:S01]  /*5990*/  BSSY B0, `(.L_x_92) ;  /* 0x000000d000007945 */ /* 0x000fe20003800000 */
[----:B------:R-:W-:Y:S01]  /*59a0*/  @P5 IMAD.IADD R4, R99, 0x1, R5 ;  /* 0x0000000163045824 */ /* 0x000fe200078e0205 */
[----:B------:R-:W-:Y:S02]  /*59b0*/  CS2R R70, SRZ ;  /* 0x0000000000467805 */ /* 0x000fe4000001ff00 */
[----:B------:R-:W-:Y:S02]  /*59c0*/  CS2R R68, SRZ ;  /* 0x0000000000447805 */ /* 0x000fe4000001ff00 */
[----:B------:R-:W-:Y:S02]  /*59d0*/  CS2R R76, SRZ ;  /* 0x00000000004c7805 */ /* 0x000fe4000001ff00 */
[----:B------:R-:W-:Y:S02]  /*59e0*/  CS2R R58, SRZ ;  /* 0x00000000003a7805 */ /* 0x000fe4000001ff00 */
[----:B------:R-:W-:Y:S02]  /*59f0*/  CS2R R56, SRZ ;  /* 0x0000000000387805 */ /* 0x000fe4000001ff00 */
[----:B------:R-:W-:Y:S02]  /*5a00*/  CS2R R62, SRZ ;  /* 0x00000000003e7805 */ /* 0x000fe4000001ff00 */
[----:B------:R-:W-:Y:S01]  /*5a10*/  CS2R R60, SRZ ;  /* 0x00000000003c7805 */ /* 0x000fe2000001ff00 */
[----:B------:R-:W-:Y:S06]  /*5a20*/  @P1 BRA `(.L_x_93) ;  /* 0x00000000000c1947 */ /* 0x000fec0003800000 */
[----:B------:R-:W-:Y:S04]  /*5a30*/  SHF.L.U32 R3, R98, 0x1f, RZ ;  /* 0x0000001f62037819 */ /* 0x000fe800000006ff */
[----:B------:R-:W1:Y:S02]  /*5a40*/  SYNCS.PHASECHK.TRANS64.TRYWAIT P1, [UR48+0x40], R3 ;  /* 0x00004003ff0075a7 */ /* 0x000e640008021130 */
[----:B-1----:R-:W-:Y:S05]  /*5a50*/  @!P1 BRA `(.L_x_94) ;  /* 0x0000003c00809947 */ /* 0x002fea0003800000 */
.L_x_93:
[----:B------:R-:W-:Y:S05]  /*5a60*/  BSYNC B0 ;  /* 0x0000000000007941 */ /* 0x000fea0003800000 */
.L_x_92:
[----:B------:R-:W-:Y:S01]  /*5a70*/  ISETP.NE.AND P1, PT, R72, RZ, PT ;  /* 0x000000ff4800720c */ /* 0x000fe20003f25270 */
[----:B------:R-:W-:Y:S11]  /*5a80*/  HFMA2 R65, -RZ, RZ, 0, 5.9604644775390625e-08 ;  /* 0x00000001ff417431 */ /* 0x000ff600000001ff */
[----:B------:R-:W-:Y:S01]  /*5a90*/  @!UPT UIADD3 URZ, UPT, UPT, URZ, URZ, URZ ;  /* 0x000000fffffff290 */ /* 0x000fe2000fffe0ff */
[----:B------:R-:W-:Y:S05]  /*5aa0*/  @P1 WARPSYNC.ALL ;  /* 0x0000000000001948 */ /* 0x000fea0003800000 */
[----:B------:R3:W4:Y:S04]  /*5ab0*/  @P1 LDSM.16.M88.4 R68, [R5] ;  /* 0x000000000544183b */ /* 0x0007280000000200 */
[----:B------:R3:W1:Y:S04]  /*5ac0*/  @P1 LDSM.16.M88.4 R76, [R4] ;  /* 0x00000000044c183b */ /* 0x0006680000000200 */
[----:B------:R3:W1:Y:S04]  /*5ad0*/  @P1 LDSM.16.M88.4 R56, [R66+UR48+0x400] ;  /* 0x000400304238183b */ /* 0x0006680008000200 */
[----:B------:R3:W1:Y:S02]  /*5ae0*/  @P1 LDSM.16.M88.4 R60, [R106+0x400] ;  /* 0x000400006a3c183b */ /* 0x0006640000000200 */
.L_x_91:
[----:B------:R-:W-:Y:S05]  /*5af0*/  BSYNC B1 ;  /* 0x0000000000017941 */ /* 0x000fea0003800000 */
.L_x_90:
[----:B-1----:R-:W-:Y:S04]  /*5b00*/  SHF.R.U32.HI R0, RZ, 0x15, R48 ;  /* 0x00000015ff007819 */ /* 0x002fe80000011630 */
[----:B------:R-:W-:Y:S01]  /*5b10*/  LOP3.LUT P1, RZ, R0, 0x3, R93, 0x48, !PT ;  /* 0x0000000300ff7812 */ /* 0x000fe2000782485d */
[----:B------:R-:W-:Y:S01]  /*5b20*/  @!UPT UIADD3 URZ, UPT, UPT, URZ, URZ, URZ ;  /* 0x000000fffffff290 */ /* 0x000fe2000fffe0ff */
[----:B--2---:R-:W-:Y:S11]  /*5b30*/  @P0 BRA `(.L_x_95) ;  /* 0x0000000000080947 */ /* 0x004ff60003800000 */
[----:B------:R-:W1:Y:S02]  /*5b40*/  SYNCS.PHASECHK.TRANS64.TRYWAIT P0, [R64+URZ+0xb0], R2 ;  /* 0x0000b002400075a7 */ /* 0x000e6400080011ff */
[----:B-1----:R-:W-:Y:S05]  /*5b50*/  @!P0 BRA `(.L_x_96) ;  /* 0x0000003c00588947 */ /* 0x002fea0003800000 */
.L_x_95:
[----:B------:R-:W-:Y:S05]  /*5b60*/  @!P1 BRA `(.L_x_97) ;  /* 0x0000000000409947 */ /* 0x000fea0003800000 */
[----:B------:R-:W3:Y:S01]  /*5b70*/  LDCU.64 UR8, c[0x4][0x70] ;  /* 0x01000e00ff0877ac */ /* 0x000ee20008000a00 */
[----:B------:R-:W-:Y:S01]  /*5b80*/  MOV R3, 0x0 ;  /* 0x0000000000037802 */ /* 0x000fe20000000f00 */
[----:B------:R-:W-:Y:S02]  /*5b90*/  HFMA2 R12, -RZ, RZ, 0, 5.9604644775390625e-08 ;  /* 0x00000001ff0c7431 */ /* 0x000fe400000001ff */
[----:B------:R-:W-:Y:S02]  /*5ba0*/  IMAD.MOV.U32 R8, RZ, RZ, 0x192 ;  /* 0x00000192ff087424 */ /* 0x000fe400078e00ff */
[----:B------:R-:W-:Y:S01]  /*5bb0*/  IMAD.MOV.U32 R13, RZ, RZ, RZ ;  /* 0x000000ffff0d7224 */ /* 0x000fe200078e00ff */
[----:B------:R-:W2:Y:S01]  /*5bc0*/  LDCU.64 UR6, c[0x4][0x78] ;  /* 0x01000f00ff0677ac */ /* 0x000ea20008000a00 */
[----:B-1----:R-:W1:Y:S01]  /*5bd0*/  LDC.64 R2, c[0x4][R3] ;  /* 0x0100000003027b82 */ /* 0x002e620000000a00 */
[----:B------:R-:W5:Y:S01]  /*5be0*/  LDCU.64 UR4, c[0x4][0x10] ;  /* 0x01000200ff0477ac */ /* 0x000f620008000a00 */
[----:B---3--:R-:W-:Y:S01]  /*5bf0*/  MOV R5, UR9 ;  /* 0x0000000900057c02 */ /* 0x008fe20008000f00 */
[----:B------:R-:W-:Y:S01]  /*5c00*/  IMAD.U32 R4, RZ, RZ, UR8 ;  /* 0x00000008ff047e24 */ /* 0x000fe2000f8e00ff */
[----:B--2---:R-:W-:Y:S01]  /*5c10*/  MOV R7, UR7 ;  /* 0x0000000700077c02 */ /* 0x004fe20008000f00 */
[----:B------:R-:W-:Y:S01]  /*5c20*/  IMAD.U32 R6, RZ, RZ, UR6 ;  /* 0x00000006ff067e24 */ /* 0x000fe2000f8e00ff */
[----:B-----5:R-:W-:Y:S01]  /*5c30*/  MOV R11, UR5 ;  /* 0x00000005000b7c02 */ /* 0x020fe20008000f00 */
[----:B------:R-:W-:Y:S02]  /*5c40*/  IMAD.U32 R10, RZ, RZ, UR4 ;  /* 0x00000004ff0a7e24 */ /* 0x000fe4000f8e00ff */
[----:B------:R-:W-:Y:S07]  /*5c50*/  LEPC R20, `(.L_x_97) ;  /* 0x000000001014794e */ /* 0x000fee0000000000 */
[----:B-1--4-:R-:W-:Y:S05]  /*5c60*/  CALL.ABS.NOINC R2 ;  /* 0x0000000002007343 */ /* 0x012fea0003c00000 */
.L_x_97:
[----:B------:R-:W-:Y:S05]  /*5c70*/  WARPSYNC.ALL ;  /* 0x0000000000007948 */ /* 0x000fea0003800000 */
[----:B------:R-:W-:Y:S01]  /*5c80*/  R2UR UR4, R48 ;  /* 0x00000000300472ca */ /* 0x000fe200000e0000 */
[--C-:B------:R-:W-:Y:S01]  /*5c90*/  HADD2.F32 R50, -RZ, R56.reuse.H0_H0 ;  /* 0x20000038ff327230 */ /* 0x100fe20000004100 */
[----:B------:R-:W-:Y:S01]  /*5ca0*/  SHF.L.U32 R73, R100, 0x1, RZ ;  /* 0x0000000164497819 */ /* 0x000fe200000006ff */
[----:B------:R-:W-:Y:S01]  /*5cb0*/  HADD2.F32 R51, -RZ, R56.H1_H1 ;  /* 0x30000038ff337230 */ /* 0x000fe20000004100 */
[----:B------:R-:W-:Y:S01]  /*5cc0*/  ISETP.NE.AND P0, PT, R101, RZ, PT ;  /* 0x000000ff6500720c */ /* 0x000fe20003f05270 */
[--C-:B------:R-:W-:Y:S01]  /*5cd0*/  HADD2.F32 R52, -RZ, R57.reuse.H0_H0 ;  /* 0x20000039ff347230 */ /* 0x100fe20000004100 */
[----:B------:R-:W-:Y:S01]  /*5ce0*/  IADD3 R108, PT, PT, R108, R73, RZ ;  /* 0x000000496c6c7210 */ /* 0x000fe20007ffe0ff */
[----:B------:R-:W-:Y:S03]  /*5cf0*/  BSSY.RECONVERGENT B0, `(.L_x_98) ;  /* 0x0000086000007945 */ /* 0x000fe60003800200 */
[----:B------:R-:W-:Y:S03]  /*5d00*/  IADD3 R109, PT, PT, R99, R108, RZ ;  /* 0x0000006c636d7210 */ /* 0x000fe60007ffe0ff */
[----:B---3--:R-:W2:Y:S02]  /*5d10*/  LDTM.16dp256bit.x8 R4, tmem[UR4] ;  /* 0x00000004000479ee */ /* 0x008ea400081a0000 */
[C---:B--2---:R-:W-:Y:S01]  /*5d20*/  FMUL R0, R47.reuse, R4 ;  /* 0x000000042f007220 */ /* 0x044fe20000400000 */
[C---:B-1----:R-:W-:Y:S01]  /*5d30*/  FMUL R2, R47.reuse, R5 ;  /* 0x000000052f027220 */ /* 0x042fe20000400000 */
[C---:B------:R-:W-:Y:S01]  /*5d40*/  FMUL R4, R47.reuse, R8 ;  /* 0x000000082f047220 */ /* 0x040fe20000400000 */
[----:B------:R-:W-:Y:S01]  /*5d50*/  FMUL R3, R47, R6 ;  /* 0x000000062f037220 */ /* 0x000fe20000400000 */
[C---:B------:R-:W-:Y:S01]  /*5d60*/  FFMA R0, R49.reuse, R50, R0 ;  /* 0x0000003231007223 */ /* 0x040fe20000000000 */
[----:B------:R-:W-:Y:S01]  /*5d70*/  FFMA R2, R49, R51, R2 ;  /* 0x0000003331027223 */ /* 0x000fe20000000002 */
[C---:B------:R-:W-:Y:S01]  /*5d80*/  FMUL R5, R47.reuse, R9 ;  /* 0x000000092f057220 */ /* 0x040fe20000400000 */
        /* <DEDUP_REMOVED lines=16> */
[----:B------:R-:W-:Y:S02]  /*5e90*/  HADD2.F32 R32, -RZ, R57.H1_H1 ;  /* 0x30000039ff207230 */ /* 0x000fe40000004100 */
[C---:B------:R-:W-:Y:S01]  /*5ea0*/  FMUL R26, R47.reuse, R30 ;  /* 0x0000001e2f1a7220 */ /* 0x040fe20000400000 */
[----:B------:R-:W-:Y:S01]  /*5eb0*/  FMUL R29, R47, R33 ;  /* 0x000000212f1d7220 */ /* 0x000fe20000400000 */
[--C-:B------:R-:W-:Y:S02]  /*5ec0*/  HADD2.F32 R33, -RZ, R58.reuse.H0_H0 ;  /* 0x2000003aff217230 */ /* 0x100fe40000004100 */
[----:B------:R-:W-:Y:S01]  /*5ed0*/  FFMA R3, R49, R52, R3 ;  /* 0x0000003431037223 */ /* 0x000fe20000000003 */
[C---:B------:R-:W-:Y:S01]  /*5ee0*/  FMUL R7, R47.reuse, R7 ;  /* 0x000000072f077220 */ /* 0x040fe20000400000 */
[----:B------:R-:W-:Y:S01]  /*5ef0*/  FMUL R30, R47, R34 ;  /* 0x000000222f1e7220 */ /* 0x000fe20000400000 */
[----:B------:R-:W-:Y:S01]  /*5f00*/  HADD2.F32 R34, -RZ, R58.H1_H1 ;  /* 0x3000003aff227230 */ /* 0x000fe20000004100 */
[----:B------:R-:W-:Y:S01]  /*5f10*/  F2FP.F16.F32.PACK_AB R52, R2, R0 ;  /* 0x000000000234723e */ /* 0x000fe200000000ff */
[--C-:B------:R-:W-:Y:S02]  /*5f20*/  HADD2.F32 R0, -RZ, R59.reuse.H0_H0 ;  /* 0x2000003bff007230 */ /* 0x100fe40000004100 */
[C---:B------:R-:W-:Y:S01]  /*5f30*/  FFMA R7, R49.reuse, R32, R7 ;  /* 0x0000002031077223 */ /* 0x040fe20000000007 */
[----:B------:R-:W-:Y:S02]  /*5f40*/  HADD2.F32 R2, -RZ, R59.H1_H1 ;  /* 0x3000003bff027230 */ /* 0x000fe40000004100 */
[C---:B------:R-:W-:Y:S01]  /*5f50*/  FFMA R4, R49.reuse, R33, R4 ;  /* 0x0000002131047223 */ /* 0x040fe20000000004 */
[C---:B------:R-:W-:Y:S01]  /*5f60*/  FFMA R5, R49.reuse, R34, R5 ;  /* 0x0000002231057223 */ /* 0x040fe20000000005 */
[----:B------:R-:W-:Y:S01]  /*5f70*/  FFMA R6, R49, R0, R6 ;  /* 0x0000000031067223 */ /* 0x000fe20000000006 */
[--C-:B------:R-:W-:Y:S02]  /*5f80*/  HADD2.F32 R0, -RZ, R60.reuse.H0_H0 ;  /* 0x2000003cff007230 */ /* 0x100fe40000004100 */
[----:B------:R-:W-:Y:S01]  /*5f90*/  FMUL R11, R47, R11 ;  /* 0x0000000b2f0b7220 */ /* 0x000fe20000400000 */
[----:B------:R-:W-:Y:S01]  /*5fa0*/  F2FP.F16.F32.PACK_AB R53, R7, R3 ;  /* 0x000000030735723e */ /* 0x000fe200000000ff */
[--C-:B------:R-:W-:Y:S02]  /*5fb0*/  HADD2.F32 R3, -RZ, R61.reuse.H0_H0 ;  /* 0x2000003dff037230 */ /* 0x100fe40000004100 */
[----:B------:R-:W-:Y:S01]  /*5fc0*/  FMUL R15, R47, R15 ;  /* 0x0000000f2f0f7220 */ /* 0x000fe20000400000 */
[C---:B------:R-:W-:Y:S01]  /*5fd0*/  FFMA R11, R49.reuse, R2, R11 ;  /* 0x00000002310b7223 */ /* 0x040fe2000000000b */
[----:B------:R-:W-:Y:S02]  /*5fe0*/  HADD2.F32 R2, -RZ, R60.H1_H1 ;  /* 0x3000003cff027230 */ /* 0x000fe40000004100 */
[----:B------:R-:W-:Y:S01]  /*5ff0*/  FFMA R8, R49, R0, R8 ;  /* 0x0000000031087223 */ /* 0x000fe20000000008 */
[----:B------:R-:W-:Y:S02]  /*6000*/  HADD2.F32 R0, -RZ, R61.H1_H1 ;  /* 0x3000003dff007230 */ /* 0x000fe40000004100 */
[C---:B------:R-:W-:Y:S01]  /*6010*/  FMUL R19, R47.reuse, R19 ;  /* 0x000000132f137220 */ /* 0x040fe20000400000 */
[----:B------:R-:W-:Y:S01]  /*6020*/  FMUL R23, R47, R23 ;  /* 0x000000172f177220 */ /* 0x000fe20000400000 */
[C---:B------:R-:W-:Y:S01]  /*6030*/  FFMA R9, R49.reuse, R2, R9 ;  /* 0x0000000231097223 */ /* 0x040fe20000000009 */
[--C-:B------:R-:W-:Y:S02]  /*6040*/  HADD2.F32 R2, -RZ, R62.reuse.H0_H0 ;  /* 0x2000003eff027230 */ /* 0x100fe40000004100 */
[C---:B------:R-:W-:Y:S01]  /*6050*/  FFMA R10, R49.reuse, R3, R10 ;  /* 0x00000003310a7223 */ /* 0x040fe2000000000a */
[--C-:B------:R-:W-:Y:S02]  /*6060*/  HADD2.F32 R3, -RZ, R63.reuse.H0_H0 ;  /* 0x2000003fff037230 */ /* 0x100fe40000004100 */
[C---:B------:R-:W-:Y:S01]  /*6070*/  FFMA R15, R49.reuse, R0, R15 ;  /* 0x00000000310f7223 */ /* 0x040fe2000000000f */
[----:B------:R-:W-:Y:S02]  /*6080*/  HADD2.F32 R0, -RZ, R62.H1_H1 ;  /* 0x3000003eff007230 */ /* 0x000fe40000004100 */
[----:B------:R-:W-:Y:S01]  /*6090*/  FFMA R12, R49, R2, R12 ;  /* 0x00000002310c7223 */ /* 0x000fe2000000000c */
[--C-:B----4-:R-:W-:Y:S02]  /*60a0*/  HADD2.F32 R2, -RZ, R68.reuse.H0_H0 ;  /* 0x20000044ff027230 */ /* 0x110fe40000004100 */
[C---:B------:R-:W-:Y:S01]  /*60b0*/  FMUL R27, R47.reuse, R27 ;  /* 0x0000001b2f1b7220 */ /* 0x040fe20000400000 */
[----:B------:R-:W-:Y:S01]  /*60c0*/  FMUL R31, R47, R31 ;  /* 0x0000001f2f1f7220 */ /* 0x000fe20000400000 */
[C---:B------:R-:W-:Y:S01]  /*60d0*/  FFMA R13, R49.reuse, R0, R13 ;  /* 0x00000000310d7223 */ /* 0x040fe2000000000d */
[----:B------:R-:W-:Y:S02]  /*60e0*/  HADD2.F32 R0, -RZ, R63.H1_H1 ;  /* 0x3000003fff007230 */ /* 0x000fe40000004100 */
[----:B------:R-:W-:Y:S01]  /*60f0*/  FFMA R14, R49, R3, R14 ;  /* 0x00000003310e7223 */ /* 0x000fe2000000000e */
[----:B------:R-:W-:Y:S01]  /*6100*/  HADD2.F32 R3, -RZ, R68.H1_H1 ;  /* 0x30000044ff037230 */ /* 0x000fe20000004100 */
[----:B------:R-:W-:Y:S01]  /*6110*/  F2FP.F16.F32.PACK_AB R54, R5, R4 ;  /* 0x000000040536723e */ /* 0x000fe200000000ff */
[----:B------:R-:W-:Y:S02]  /*6120*/  HADD2.F32 R4, -RZ, R79.H0_H0 ;  /* 0x2000004fff047230 */ /* 0x000fe40000004100 */
[C---:B------:R-:W-:Y:S01]  /*6130*/  FFMA R19, R49.reuse, R0, R19 ;  /* 0x0000000031137223 */ /* 0x040fe20000000013 */
[--C-:B------:R-:W-:Y:S02]  /*6140*/  HADD2.F32 R0, -RZ, R69.reuse.H0_H0 ;  /* 0x20000045ff007230 */ /* 0x100fe40000004100 */
[C---:B------:R-:W-:Y:S01]  /*6150*/  FFMA R16, R49.reuse, R2, R16 ;  /* 0x0000000231107223 */ /* 0x040fe20000000010 */
[----:B------:R-:W-:Y:S01]  /*6160*/  FFMA R17, R49, R3, R17 ;  /* 0x0000000331117223 */ /* 0x000fe20000000011 */
[----:B------:R-:W-:Y:S01]  /*6170*/  HADD2.F32 R2, -RZ, R69.H1_H1 ;  /* 0x30000045ff027230 */ /* 0x000fe20000004100 */
[----:B------:R-:W-:Y:S01]  /*6180*/  F2FP.F16.F32.PACK_AB R55, R11, R6 ;  /* 0x000000060b37723e */ /* 0x000fe200000000ff */
[----:B------:R-:W-:Y:S01]  /*6190*/  FFMA R18, R49, R0, R18 ;  /* 0x0000000031127223 */ /* 0x000fe20000000012 */
[--C-:B------:R-:W-:Y:S01]  /*61a0*/  HADD2.F32 R0, -RZ, R70.reuse.H0_H0 ;  /* 0x20000046ff007230 */ /* 0x100fe20000004100 */
[----:B------:R-:W-:Y:S01]  /*61b0*/  F2FP.F16.F32.PACK_AB R8, R9, R8 ;  /* 0x000000080908723e */ /* 0x000fe200000000ff */
[C---:B------:R-:W-:Y:S01]  /*61c0*/  FFMA R23, R49.reuse, R2, R23 ;  /* 0x0000000231177223 */ /* 0x040fe20000000017 */
[----:B------:R1:W-:Y:S01]  /*61d0*/  STSM.16.M88.4 [R107+0x400], R52 ;  /* 0x000400346b007844 */ /* 0x0003e20000000200 */
[----:B------:R-:W-:Y:S02]  /*61e0*/  HADD2.F32 R2, -RZ, R70.H1_H1 ;  /* 0x30000046ff027230 */ /* 0x000fe40000004100 */
[----:B------:R-:W-:Y:S01]  /*61f0*/  FFMA R20, R49, R0, R20 ;  /* 0x0000000031147223 */ /* 0x000fe20000000014 */
[--C-:B------:R-:W-:Y:S01]  /*6200*/  HADD2.F32 R3, -RZ, R71.reuse.H0_H0 ;  /* 0x20000047ff037230 */ /* 0x100fe20000004100 */
[----:B------:R-:W-:Y:S01]  /*6210*/  F2FP.F16.F32.PACK_AB R9, R15, R10 ;  /* 0x0000000a0f09723e */ /* 0x000fe200000000ff */
[----:B------:R-:W-:Y:S02]  /*6220*/  HADD2.F32 R0, -RZ, R71.H1_H1 ;  /* 0x30000047ff007230 */ /* 0x000fe40000004100 */
[C---:B------:R-:W-:Y:S01]  /*6230*/  FFMA R21, R49.reuse, R2, R21 ;  /* 0x0000000231157223 */ /* 0x040fe20000000015 */
[--C-:B------:R-:W-:Y:S02]  /*6240*/  HADD2.F32 R2, -RZ, R76.reuse.H0_H0 ;  /* 0x2000004cff027230 */ /* 0x100fe40000004100 */
[C---:B------:R-:W-:Y:S01]  /*6250*/  FFMA R22, R49.reuse, R3, R22 ;  /* 0x0000000331167223 */ /* 0x040fe20000000016 */
[--C-:B------:R-:W-:Y:S02]  /*6260*/  HADD2.F32 R3, -RZ, R77.reuse.H0_H0 ;  /* 0x2000004dff037230 */ /* 0x100fe40000004100 */
[C---:B------:R-:W-:Y:S01]  /*6270*/  FFMA R27, R49.reuse, R0, R27 ;  /* 0x00000000311b7223 */ /* 0x040fe2000000001b */
[----:B------:R-:W-:Y:S02]  /*6280*/  HADD2.F32 R0, -RZ, R76.H1_H1 ;  /* 0x3000004cff007230 */ /* 0x000fe40000004100 */
[----:B------:R-:W-:Y:S01]  /*6290*/  FFMA R24, R49, R2, R24 ;  /* 0x0000000231187223 */ /* 0x000fe20000000018 */
[--C-:B------:R-:W-:Y:S02]  /*62a0*/  HADD2.F32 R2, -RZ, R78.reuse.H0_H0 ;  /* 0x2000004eff027230 */ /* 0x100fe40000004100 */
[----:B------:R-:W-:Y:S01]  /*62b0*/  FMUL R35, R47, R35 ;  /* 0x000000232f237220 */ /* 0x000fe20000400000 */
[----:B------:R-:W-:Y:S01]  /*62c0*/  F2FP.F16.F32.PACK_AB R10, R13, R12 ;  /* 0x0000000c0d0a723e */ /* 0x000fe200000000ff */
[C---:B------:R-:W-:Y:S01]  /*62d0*/  FFMA R25, R49.reuse, R0, R25 ;  /* 0x0000000031197223 */ /* 0x040fe20000000019 */
[----:B------:R-:W-:Y:S02]  /*62e0*/  HADD2.F32 R0, -RZ, R77.H1_H1 ;  /* 0x3000004dff007230 */ /* 0x000fe40000004100 */
[----:B------:R-:W-:Y:S01]  /*62f0*/  FFMA R26, R49, R3, R26 ;  /* 0x00000003311a7223 */ /* 0x000fe2000000001a */
[----:B------:R-:W-:Y:S01]  /*6300*/  HADD2.F32 R3, -RZ, R78.H1_H1 ;  /* 0x3000004eff037230 */ /* 0x000fe20000004100 */
[----:B------:R-:W-:Y:S01]  /*6310*/  F2FP.F16.F32.PACK_AB R11, R19, R14 ;  /* 0x0000000e130b723e */ /* 0x000fe200000000ff */
[C---:B------:R-:W-:Y:S01]  /*6320*/  FFMA R31, R49.reuse, R0, R31 ;  /* 0x00000000311f7223 */ /* 0x040fe2000000001f */
[----:B------:R-:W-:Y:S02]  /*6330*/  HADD2.F32 R0, -RZ, R79.H1_H1 ;  /* 0x3000004fff007230 */ /* 0x000fe40000004100 */
[C---:B------:R-:W-:Y:S01]  /*6340*/  FFMA R28, R49.reuse, R2, R28 ;  /* 0x00000002311c7223 */ /* 0x040fe2000000001c */
[----:B------:R1:W-:Y:S01]  /*6350*/  STSM.16.M88.4 [R106+0x400], R8 ;  /* 0x000400086a007844 */ /* 0x0003e20000000200 */
[----:B------:R-:W-:Y:S01]  /*6360*/  FFMA R29, R49, R3, R29 ;  /* 0x00000003311d7223 */ /* 0x000fe2000000001d */
[----:B------:R-:W-:Y:S01]  /*6370*/  F2FP.F16.F32.PACK_AB R16, R17, R16 ;  /* 0x000000101110723e */ /* 0x000fe200000000ff */
[----:B------:R-:W-:Y:S01]  /*6380*/  FFMA R30, R49, R4, R30 ;  /* 0x00000004311e7223 */ /* 0x000fe2000000001e */
[----:B------:R-:W-:Y:S01]  /*6390*/  F2FP.F16.F32.PACK_AB R17, R23, R18 ;  /* 0x000000121711723e */ /* 0x000fe200000000ff */
[----:B------:R-:W-:Y:S01]  /*63a0*/  FFMA R35, R49, R0, R35 ;  /* 0x0000000031237223 */ /* 0x000fe20000000023 */
[----:B------:R-:W-:Y:S02]  /*63b0*/  F2FP.F16.F32.PACK_AB R18, R21, R20 ;  /* 0x000000141512723e */ /* 0x000fe400000000ff */
[----:B------:R-:W-:Y:S02]  /*63c0*/  F2FP.F16.F32.PACK_AB R19, R27, R22 ;  /* 0x000000161b13723e */ /* 0x000fe400000000ff */
[----:B------:R-:W-:Y:S02]  /*63d0*/  F2FP.F16.F32.PACK_AB R24, R25, R24 ;  /* 0x000000181918723e */ /* 0x000fe400000000ff */
[----:B------:R-:W-:Y:S01]  /*63e0*/  F2FP.F16.F32.PACK_AB R25, R31, R26 ;  /* 0x0000001a1f19723e */ /* 0x000fe200000000ff */
[----:B------:R1:W-:Y:S01]  /*63f0*/  STSM.16.M88.4 [R108], R16 ;  /* 0x000000106c007844 */ /* 0x0003e20000000200 */
[----:B------:R-:W-:Y:S02]  /*6400*/  F2FP.F16.F32.PACK_AB R26, R29, R28 ;  /* 0x0000001c1d1a723e */ /* 0x000fe400000000ff */
[----:B------:R-:W-:Y:S05]  /*6410*/  F2FP.F16.F32.PACK_AB R27, R35, R30 ;  /* 0x0000001e231b723e */ /* 0x000fea00000000ff */
[----:B------:R1:W-:Y:S01]  /*6420*/  STSM.16.M88.4 [R109], R24 ;  /* 0x000000186d007844 */ /* 0x0003e20000000200 */
[----:B------:R-:W-:Y:S01]  /*6430*/  @!PT LDS RZ, [RZ] ;  /* 0x00000000fffff984 */ /* 0x000fe20000000800 */
[----:B------:R-:W-:Y:S01]  /*6440*/  @!PT LDS RZ, [RZ] ;  /* 0x00000000fffff984 */ /* 0x000fe20000000800 */
[----:B------:R-:W-:Y:S01]  /*6450*/  @!PT LDS RZ, [RZ] ;  /* 0x00000000fffff984 */ /* 0x000fe20000000800 */
[----:B------:R-:W-:Y:S01]  /*6460*/  @!PT LDS RZ, [RZ] ;  /* 0x00000000fffff984 */ /* 0x000fe20000000800 */
[----:B------:R2:W-:Y:S07]  /*6470*/  MEMBAR.ALL.CTA ;  /* 0x0000000000007992 */ /* 0x0005ee0000008000 */
[----:B--2---:R-:W2:Y:S02]  /*6480*/  FENCE.VIEW.ASYNC.S ;  /* 0x00000000000073c6 */ /* 0x004ea40000000000 */
[----:B--2---:R-:W-:Y:S06]  /*6490*/  BAR.SYNC.DEFER_BLOCKING 0x1, 0x80 ;  /* 0x0042000000007b1d */ /* 0x004fec0000010000 */
[----:B------:R-:W-:Y:S05]  /*64a0*/  @P0 BRA `(.L_x_99) ;  /* 0x0000000000280947 */ /* 0x000fea0003800000 */
[----:B------:R-:W-:Y:S02]  /*64b0*/  UIADD3 UR4, UPT, UPT, UR48, 0x400, URZ ;  /* 0x0000040030047890 */ /* 0x000fe4000fffe0ff */
[----:B------:R-:W-:Y:S01]  /*64c0*/  UIADD3 UR6, UP0, UPT, UR52, 0x680, URZ ;  /* 0x0000068034067890 */ /* 0x000fe2000ff1e0ff */
[----:B------:R-:W-:Y:S03]  /*64d0*/  UMOV UR43, UR36 ;  /* 0x00000024002b7c82 */ /* 0x000fe60008000000 */
[----:B------:R-:W-:Y:S01]  /*64e0*/  MOV R94, UR4 ;  /* 0x00000004005e7c02 */ /* 0x000fe20008000f00 */
[----:B------:R-:W-:Y:S03]  /*64f0*/  UIADD3.X UR7, UPT, UPT, URZ, UR53, URZ, UP0, !UPT ;  /* 0x00000035ff077290 */ /* 0x000fe600087fe4ff */
[----:B------:R-:W-:Y:S11]  /*6500*/  R2UR UR40, R94 ;  /* 0x000000005e2872ca */ /* 0x000ff600000e0000 */
[----:B------:R-:W-:Y:S02]  /*6510*/  @!UPT UIADD3 URZ, UPT, UPT, URZ, URZ, URZ ;  /* 0x000000fffffff290 */ /* 0x000fe4000fffe0ff */
[----:B------:R2:W-:Y:S01]  /*6520*/  UTMASTG.3D [UR40], [UR6] ;  /* 0x00000028060073b5 */ /* 0x0005e20008010000 */
[----:B------:R0:W-:Y:S01]  /*6530*/  UTMACMDFLUSH ;  /* 0x00000000000079b7 */ /* 0x0001e20000000000 */
[----:B--2---:R-:W-:Y:S04]  /*6540*/  DEPBAR.LE SB0, 0x1 ;  /* 0x000080400000791a */ /* 0x004fe80000000000 */
.L_x_99:
[----:B------:R-:W-:Y:S05]  /*6550*/  BSYNC.RECONVERGENT B0 ;  /* 0x0000000000007941 */ /* 0x000fea0003800200 */
.L_x_98:
[----:B------:R-:W-:Y:S01]  /*6560*/  BAR.SYNC.DEFER_BLOCKING 0x1, 0x80 ;  /* 0x0042000000007b1d */ /* 0x000fe20000010000 */
[----:B------:R-:W-:Y:S01]  /*6570*/  ISETP.NE.AND P1, PT, R105, RZ, PT ;  /* 0x000000ff6900720c */ /* 0x000fe20003f25270 */
[----:B------:R-:W-:Y:S01]  /*6580*/  UISETP.NE.AND UP0, UPT, UR49, URZ, UPT ;  /* 0x000000ff3100728c */ /* 0x000fe2000bf05270 */
[----:B------:R-:W-:Y:S11]  /*6590*/  LEA R2, R65, UR48, 0x3 ;  /* 0x0000003041027c11 */ /* 0x000ff6000f8e18ff */
[----:B------:R-:W-:Y:S01]  /*65a0*/  @P1 SHF.L.U32 R3, R98, 0x1f, RZ ;  /* 0x0000001f62031819 */ /* 0x000fe200000006ff */
[----:B------:R-:W-:Y:S06]  /*65b0*/  BRA.U !UP0, `(.L_x_100) ;  /* 0x0000000108247547 */ /* 0x000fec000b800000 */
[----:B------:R-:W-:Y:S01]  /*65c0*/  IMAD.U32 R4, RZ, RZ, UR51 ;  /* 0x00000033ff047e24 */ /* 0x000fe2000f8e00ff */
[----:B------:R-:W-:Y:S01]  /*65d0*/  MOV R0, UR37 ;  /* 0x0000002500007c02 */ /* 0x000fe20008000f00 */
[----:B------:R-:W-:Y:S03]  /*65e0*/  UIADD3 UR51, UPT, UPT, UR51, 0x1, URZ ;  /* 0x0000000133337890 */ /* 0x000fe6000fffe0ff */
[----:B------:R-:W-:Y:S01]  /*65f0*/  @P1 LEA R4, R4, UR48, 0x3 ;  /* 0x0000003004041c11 */ /* 0x000fe2000f8e18ff */
[----:B------:R-:W-:Y:S04]  /*6600*/  UISETP.NE.AND UP0, UPT, UR51, 0x4, UPT ;  /* 0x000000043300788c */ /* 0x000fe8000bf05270 */
[----:B------:R-:W-:Y:S01]  /*6610*/  @P1 VIADD R4, R4, 0x60 ;  /* 0x0000006004041836 */ /* 0x000fe20000000000 */
[----:B------:R-:W-:Y:S04]  /*6620*/  USEL UR51, UR51, URZ, UP0 ;  /* 0x000000ff33337287 */ /* 0x000fe80008000000 */
[----:B------:R-:W-:Y:S04]  /*6630*/  @P1 PRMT R0, R0, 0x654, R4 ;  /* 0x0000065400001816 */ /* 0x000fe80000000004 */
[----:B------:R2:W-:Y:S04]  /*6640*/  @P1 SYNCS.ARRIVE.TRANS64.RED.A1T0 RZ, [R0+URZ], RZ ;  /* 0x000000ff00ff19a7 */ /* 0x0005e800081004ff */
.L_x_100:
[----:B------:R-:W3:Y:S01]  /*6650*/  @P1 SYNCS.PHASECHK.TRANS64.TRYWAIT P0, [R2+URZ+0x40], R3 ;  /* 0x00004003020015a7 */ /* 0x000ee200080011ff */
[----:B------:R-:W-:Y:S01]  /*6660*/  BSSY B1, `(.L_x_101) ;  /* 0x0000017000017945 */ /* 0x000fe20003800000 */
[----:B---3--:R-:W-:Y:S03]  /*6670*/  @P1 SEL R67, RZ, 0x1, !P0 ;  /* 0x00000001ff431807 */ /* 0x008fe60004000000 */
[----:B------:R-:W-:Y:S05]  /*6680*/  @!P1 BRA `(.L_x_102) ;  /* 0x0000000000509947 */ /* 0x000fea0003800000 */
[----:B------:R-:W-:Y:S01]  /*6690*/  ISETP.NE.AND P1, PT, R72, RZ, PT ;  /* 0x000000ff4800720c */ /* 0x000fe20003f25270 */
[----:B------:R-:W-:Y:S01]  /*66a0*/  BSSY B0, `(.L_x_103) ;  /* 0x000000a000007945 */ /* 0x000fe20003800000 */
[----:B------:R-:W-:Y:S11]  /*66b0*/  ISETP.NE.AND P0, PT, R67, RZ, PT ;  /* 0x000000ff4300720c */ /* 0x000ff60003f05270 */
[----:B------:R-:W-:Y:S04]  /*66c0*/  @P1 IMAD R5, R65, 0x2000, R66 ;  /* 0x0000200041051824 */ /* 0x000fe800078e0242 */
[----:B------:R-:W-:Y:S05]  /*66d0*/  @P1 VIADD R4, R5, UR48 ;  /* 0x0000003005041c36 */ /* 0x000fea0008000000 */
[----:B------:R-:W-:Y:S01]  /*66e0*/  @P1 IADD3 R3, PT, PT, R73, R4, RZ ;  /* 0x0000000449031210 */ /* 0x000fe20007ffe0ff */
[----:B------:R-:W-:Y:S01]  /*66f0*/  @P1 IMAD.IADD R4, R99, 0x1, R4 ;  /* 0x0000000163041824 */ /* 0x000fe200078e0204 */
[----:B------:R-:W-:Y:S06]  /*6700*/  @P0 BRA `(.L_x_104) ;  /* 0x00000000000c0947 */ /* 0x000fec0003800000 */
[----:B--2---:R-:W-:Y:S04]  /*6710*/  SHF.L.U32 R0, R98, 0x1f, RZ ;  /* 0x0000001f62007819 */ /* 0x004fe800000006ff */
[----:B------:R-:W2:Y:S02]  /*6720*/  SYNCS.PHASECHK.TRANS64.TRYWAIT P0, [R2+URZ+0x40], R0 ;  /* 0x00004000020075a7 */ /* 0x000ea400080011ff */
[----:B--2---:R-:W-:Y:S05]  /*6730*/  @!P0 BRA `(.L_x_105) ;  /* 0x0000003000748947 */ /* 0x004fea0003800000 */
.L_x_104:
[----:B------:R-:W-:Y:S05]  /*6740*/  BSYNC B0 ;  /* 0x0000000000007941 */ /* 0x000fea0003800000 */
.L_x_103:
[----:B------:R-:W-:Y:S02]  /*6750*/  ISETP.NE.AND P0, PT, R72, RZ, PT ;  /* 0x000000ff4800720c */ /* 0x000fe40003f05270 */
[----:B------:R-:W-:Y:S11]  /*6760*/  IADD3 R65, PT, PT, R65, 0x1, RZ ;  /* 0x0000000141417810 */ /* 0x000ff60007ffe0ff */
[----:B--2---:R-:W-:Y:S01]  /*6770*/  @P0 IMAD.IADD R0, R99, 0x1, R3 ;  /* 0x0000000163000824 */ /* 0x004fe200078e0203 */
[----:B------:R-:W-:Y:S05]  /*6780*/  @P0 WARPSYNC.ALL ;  /* 0x0000000000000948 */ /* 0x000fea0003800000 */
[----:B------:R3:W4:Y:S04]  /*6790*/  @P0 LDSM.16.M88.4 R56, [R5+UR48+0x400] ;  /* 0x000400300538083b */ /* 0x0007280008000200 */
[----:B------:R3:W2:Y:S04]  /*67a0*/  @P0 LDSM.16.M88.4 R60, [R4+0x400] ;  /* 0x00040000043c083b */ /* 0x0006a80000000200 */
[----:B------:R3:W1:Y:S04]  /*67b0*/  @P0 LDSM.16.M88.4 R68, [R3+0x400] ;  /* 0x000400000344083b */ /* 0x0006680000000200 */
[----:B------:R3:W1:Y:S02]  /*67c0*/  @P0 LDSM.16.M88.4 R76, [R0+0x400] ;  /* 0x00040000004c083b */ /* 0x0006640000000200 */
.L_x_102:
[----:B------:R-:W-:Y:S05]  /*67d0*/  BSYNC B1 ;  /* 0x0000000000017941 */ /* 0x000fea0003800000 */
.L_x_101:
[----:B--23--:R-:W-:Y:S05]  /*67e0*/  VIADD R0, R48, 0x40 ;  /* 0x0000004030007836 */ /* 0x00cfea0000000000 */
[----:B------:R-:W-:Y:S04]  /*67f0*/  SHF.R.U32.HI R0, RZ, 0x15, R0 ;  /* 0x00000015ff007819 */ /* 0x000fe80000011600 */
[----:B------:R-:W-:Y:S11]  /*6800*/  LOP3.LUT P0, RZ, R0, 0x3, R93, 0x48, !PT ;  /* 0x0000000300ff7812 */ /* 0x000ff6000780485d */
[----:B------:R-:W-:Y:S02]  /*6810*/  @!UPT UIADD3 URZ, UPT, UPT, URZ, URZ, URZ ;  /* 0x000000fffffff290 */ /* 0x000fe4000fffe0ff */
[----:B------:R-:W-:Y:S05]  /*6820*/  @!P0 BRA `(.L_x_106) ;  /* 0x0000000000408947 */ /* 0x000fea0003800000 */
[----:B------:R-:W2:Y:S01]  /*6830*/  LDCU.64 UR8, c[0x4][0x70] ;  /* 0x01000e00ff0877ac */ /* 0x000ea20008000a00 */
[----:B------:R-:W-:Y:S01]  /*6840*/  MOV R3, 0x0 ;  /* 0x0000000000037802 */ /* 0x000fe20000000f00 */
[----:B------:R-:W-:Y:S02]  /*6850*/  HFMA2 R12, -RZ, RZ, 0, 5.9604644775390625e-08 ;  /* 0x00000001ff0c7431 */ /* 0x000fe400000001ff */
[----:B-1----:R-:W-:Y:S02]  /*6860*/  IMAD.MOV.U32 R8, RZ, RZ, 0x192 ;  /* 0x00000192ff087424 */ /* 0x002fe400078e00ff */
[----:B------:R-:W-:Y:S01]  /*6870*/  IMAD.MOV.U32 R13, RZ, RZ, RZ ;  /* 0x000000ffff0d7224 */ /* 0x000fe200078e00ff */
[----:B------:R-:W1:Y:S01]  /*6880*/  LDCU.64 UR6, c[0x4][0x78] ;  /* 0x01000f00ff0677ac */ /* 0x000e620008000a00 */
[----:B------:R-:W3:Y:S01]  /*6890*/  LDC.64 R2, c[0x4][R3] ;  /* 0x0100000003027b82 */ /* 0x000ee20000000a00 */
[----:B------:R-:W5:Y:S01]  /*68a0*/  LDCU.64 UR4, c[0x4][0x10] ;  /* 0x01000200ff0477ac */ /* 0x000f620008000a00 */
[----:B--2---:R-:W-:Y:S01]  /*68b0*/  MOV R5, UR9 ;  /* 0x0000000900057c02 */ /* 0x004fe20008000f00 */
[----:B------:R-:W-:Y:S01]  /*68c0*/  IMAD.U32 R4, RZ, RZ, UR8 ;  /* 0x00000008ff047e24 */ /* 0x000fe2000f8e00ff */
[----:B-1----:R-:W-:Y:S01]  /*68d0*/  MOV R7, UR7 ;  /* 0x0000000700077c02 */ /* 0x002fe20008000f00 */
[----:B------:R-:W-:Y:S01]  /*68e0*/  IMAD.U32 R6, RZ, RZ, UR6 ;  /* 0x00000006ff067e24 */ /* 0x000fe2000f8e00ff */
[----:B-----5:R-:W-:Y:S01]  /*68f0*/  MOV R11, UR5 ;  /* 0x00000005000b7c02 */ /* 0x020fe20008000f00 */
[----:B------:R-:W-:Y:S02]  /*6900*/  IMAD.U32 R10, RZ, RZ, UR4 ;  /* 0x00000004ff0a7e24 */ /* 0x000fe4000f8e00ff */
[----:B------:R-:W-:Y:S07]  /*6910*/  LEPC R20, `(.L_x_106) ;  /* 0x000000001014794e */ /* 0x000fee0000000000 */
[----:B---34-:R-:W-:Y:S05]  /*6920*/  CALL.ABS.NOINC R2 ;  /* 0x0000000002007343 */ /* 0x018fea0003c00000 */
.L_x_106:
[----:B------:R-:W-:Y:S05]  /*6930*/  WARPSYNC.ALL ;  /* 0x0000000000007948 */ /* 0x000fea0003800000 */
[----:B------:R-:W-:Y:S01]  /*6940*/  R2UR UR4, R48 ;  /* 0x00000000300472ca */ /* 0x000fe200000e0000 */
[--C-:B----4-:R-:W-:Y:S01]  /*6950*/  HADD2.F32 R3, -RZ, R56.reuse.H0_H0 ;  /* 0x20000038ff037230 */ /* 0x110fe20000004100 */
[----:B------:R-:W-:Y:S01]  /*6960*/  ISETP.NE.AND P6, PT, R105, RZ, PT ;  /* 0x000000ff6900720c */ /* 0x000fe20003fc5270 */
[--C-:B------:R-:W-:Y:S01]  /*6970*/  HADD2.F32 R51, -RZ, R57.reuse.H1_H1 ;  /* 0x30000039ff337230 */ /* 0x100fe20000004100 */
[----:B------:R-:W-:Y:S01]  /*6980*/  MOV R50, UR51 ;  /* 0x0000003300327c02 */ /* 0x000fe20008000f00 */
[----:B------:R-:W-:Y:S01]  /*6990*/  BSSY.RECONVERGENT B0, `(.L_x_107) ;  /* 0x000008c000007945 */ /* 0x000fe20003800200 */
[----:B------:R-:W-:Y:S02]  /*69a0*/  MOV R74, UR37 ;  /* 0x00000025004a7c02 */ /* 0x000fe40008000f00 */
[----:B------:R-:W-:Y:S05]  /*69b0*/  ISETP.NE.AND P0, PT, R101, RZ, PT ;  /* 0x000000ff6500720c */ /* 0x000fea0003f05270 */
[----:B-1----:R-:W1:Y:S02]  /*69c0*/  LDTM.16dp256bit.x8 R4, tmem[UR4+0x40] ;  /* 0x00004004000479ee */ /* 0x002e6400081a0000 */
[----:B------:R-:W-:Y:S04]  /*69d0*/  @P6 LEA R50, R50, UR48, 0x3 ;  /* 0x0000003032326c11 */ /* 0x000fe8000f8e18ff */
[----:B------:R-:W-:Y:S04]  /*69e0*/  @P6 IADD3 R50, PT, PT, R50, 0x60, RZ ;  /* 0x0000006032326810 */ /* 0x000fe80007ffe0ff */
[----:B------:R-:W-:Y:S01]  /*69f0*/  @P6 PRMT R74, R74, 0x654, R50 ;  /* 0x000006544a4a6816 */ /* 0x000fe20000000032 */
[----:B------:R-:W-:Y:S02]  /*6a00*/  HADD2.F32 R50, -RZ, R57.H0_H0 ;  /* 0x20000039ff327230 */ /* 0x000fe40000004100 */
[C---:B-1----:R-:W-:Y:S01]  /*6a10*/  FMUL R0, R47.reuse, R4 ;  /* 0x000000042f007220 */ /* 0x042fe20000400000 */
[----:B------:R-:W-:Y:S02]  /*6a20*/  HADD2.F32 R4, -RZ, R56.H1_H1 ;  /* 0x30000038ff047230 */ /* 0x000fe40000004100 */
[C---:B------:R-:W-:Y:S01]  /*6a30*/  FMUL R2, R47.reuse, R5 ;  /* 0x000000052f027220 */ /* 0x040fe20000400000 */
[----:B------:R-:W-:Y:S01]  /*6a40*/  FMUL R7, R47, R7 ;  /* 0x000000072f077220 */ /* 0x000fe20000400000 */
[----:B------:R-:W-:Y:S01]  /*6a50*/  FFMA R0, R49, R3, R0 ;  /* 0x0000000331007223 */ /* 0x000fe20000000000 */
[----:B------:R-:W-:Y:S01]  /*6a60*/  FMUL R3, R47, R6 ;  /* 0x000000062f037220 */ /* 0x000fe20000400000 */
[----:B------:R-:W-:Y:S01]  /*6a70*/  FFMA R2, R49, R4, R2 ;  /* 0x0000000431027223 */ /* 0x000fe20000000002 */
[C---:B------:R-:W-:Y:S01]  /*6a80*/  FMUL R4, R47.reuse, R8 ;  /* 0x000000082f047220 */ /* 0x040fe20000400000 */
[----:B------:R-:W-:Y:S01]  /*6a90*/  FMUL R8, R47, R12 ;  /* 0x0000000c2f087220 */ /* 0x000fe20000400000 */
[----:B------:R-:W-:Y:S01]  /*6aa0*/  FFMA R3, R49, R50, R3 ;  /* 0x0000003231037223 */ /* 0x000fe20000000003 */
[C---:B------:R-:W-:Y:S01]  /*6ab0*/  FMUL R12, R47.reuse, R16 ;  /* 0x000000102f0c7220 */ /* 0x040fe20000400000 */
[C---:B------:R-:W-:Y:S01]  /*6ac0*/  FMUL R16, R47.reuse, R20 ;  /* 0x000000142f107220 */ /* 0x040fe20000400000 */
[C---:B------:R-:W-:Y:S01]  /*6ad0*/  FMUL R20, R47.reuse, R24 ;  /* 0x000000182f147220 */ /* 0x040fe20000400000 */
[C---:B------:R-:W-:Y:S01]  /*6ae0*/  FMUL R24, R47.reuse, R28 ;  /* 0x0000001c2f187220 */ /* 0x040fe20000400000 */
[C---:B------:R-:W-:Y:S01]  /*6af0*/  FMUL R28, R47.reuse, R32 ;  /* 0x000000202f1c7220 */ /* 0x040fe20000400000 */
[--C-:B------:R-:W-:Y:S01]  /*6b00*/  HADD2.F32 R32, -RZ, R58.reuse.H0_H0 ;  /* 0x2000003aff207230 */ /* 0x100fe20000004100 */
[----:B------:R-:W-:Y:S01]  /*6b10*/  F2FP.F16.F32.PACK_AB R52, R2, R0 ;  /* 0x000000000234723e */ /* 0x000fe200000000ff */
[----:B------:R-:W-:Y:S02]  /*6b20*/  HADD2.F32 R0, -RZ, R58.H1_H1 ;  /* 0x3000003aff007230 */ /* 0x000fe40000004100 */
[----:B------:R-:W-:Y:S01]  /*6b30*/  FMUL R5, R47, R9 ;  /* 0x000000092f057220 */ /* 0x000fe20000400000 */
[--C-:B------:R-:W-:Y:S02]  /*6b40*/  HADD2.F32 R2, -RZ, R59.reuse.H0_H0 ;  /* 0x2000003bff027230 */ /* 0x100fe40000004100 */
[C---:B------:R-:W-:Y:S01]  /*6b50*/  FFMA R7, R49.reuse, R51, R7 ;  /* 0x0000003331077223 */ /* 0x040fe20000000007 */
[C---:B------:R-:W-:Y:S01]  /*6b60*/  FFMA R4, R49.reuse, R32, R4 ;  /* 0x0000002031047223 */ /* 0x040fe20000000004 */
[----:B------:R-:W-:Y:S02]  /*6b70*/  HADD2.F32 R32, -RZ, R59.H1_H1 ;  /* 0x3000003bff207230 */ /* 0x000fe40000004100 */
[----:B------:R-:W-:Y:S01]  /*6b80*/  FFMA R5, R49, R0, R5 ;  /* 0x0000000031057223 */ /* 0x000fe20000000005 */
[--C-:B------:R-:W-:Y:S01]  /*6b90*/  HADD2.F32 R0, -RZ, R60.reuse.H0_H0 ;  /* 0x2000003cff007230 */ /* 0x100fe20000004100 */
[----:B------:R-:W-:Y:S01]  /*6ba0*/  F2FP.F16.F32.PACK_AB R53, R7, R3 ;  /* 0x000000030735723e */ /* 0x000fe200000000ff */
[----:B------:R-:W-:Y:S01]  /*6bb0*/  FMUL R6, R47, R10 ;  /* 0x0000000a2f067220 */ /* 0x000fe20000400000 */
[----:B------:R-:W-:Y:S01]  /*6bc0*/  HADD2.F32 R3, -RZ, R61.H0_H0 ;  /* 0x2000003dff037230 */ /* 0x000fe20000004100 */
[----:B------:R-:W-:Y:S01]  /*6bd0*/  F2FP.F16.F32.PACK_AB R54, R5, R4 ;  /* 0x000000040536723e */ /* 0x000fe200000000ff */
[----:B------:R-:W-:Y:S01]  /*6be0*/  FMUL R11, R47, R11 ;  /* 0x0000000b2f0b7220 */ /* 0x000fe20000400000 */
[----:B------:R-:W-:Y:S01]  /*6bf0*/  FFMA R6, R49, R2, R6 ;  /* 0x0000000231067223 */ /* 0x000fe20000000006 */
[----:B------:R-:W-:Y:S02]  /*6c00*/  HADD2.F32 R2, -RZ, R60.H1_H1 ;  /* 0x3000003cff027230 */ /* 0x000fe40000004100 */
[----:B------:R-:W-:Y:S01]  /*6c10*/  FMUL R9, R47, R13 ;  /* 0x0000000d2f097220 */ /* 0x000fe20000400000 */
[C---:B------:R-:W-:Y:S01]  /*6c20*/  FFMA R11, R49.reuse, R32, R11 ;  /* 0x00000020310b7223 */ /* 0x040fe2000000000b */
[----:B------:R-:W-:Y:S02]  /*6c30*/  HADD2.F32 R4, -RZ, R77.H0_H0 ;  /* 0x2000004dff047230 */ /* 0x000fe40000004100 */
[C---:B------:R-:W-:Y:S01]  /*6c40*/  FFMA R8, R49.reuse, R0, R8 ;  /* 0x0000000031087223 */ /* 0x040fe20000000008 */
[----:B------:R-:W-:Y:S01]  /*6c50*/  FFMA R9, R49, R2, R9 ;  /* 0x0000000231097223 */ /* 0x000fe20000000009 */
[----:B------:R-:W-:Y:S01]  /*6c60*/  HADD2.F32 R0, -RZ, R61.H1_H1 ;  /* 0x3000003dff007230 */ /* 0x000fe20000004100 */
[----:B------:R-:W-:Y:S01]  /*6c70*/  F2FP.F16.F32.PACK_AB R55, R11, R6 ;  /* 0x000000060b37723e */ /* 0x000fe200000000ff */
[C---:B------:R-:W-:Y:S01]  /*6c80*/  FMUL R10, R47.reuse, R14 ;  /* 0x0000000e2f0a7220 */ /* 0x040fe20000400000 */
[----:B------:R-:W-:Y:S01]  /*6c90*/  FMUL R15, R47, R15 ;  /* 0x0000000f2f0f7220 */ /* 0x000fe20000400000 */
[--C-:B------:R-:W-:Y:S01]  /*6ca0*/  HADD2.F32 R2, -RZ, R62.reuse.H0_H0 ;  /* 0x2000003eff027230 */ /* 0x100fe20000004100 */
[----:B------:R-:W-:Y:S01]  /*6cb0*/  F2FP.F16.F32.PACK_AB R8, R9, R8 ;  /* 0x000000080908723e */ /* 0x000fe200000000ff */
[----:B------:R1:W-:Y:S01]  /*6cc0*/  STSM.16.M88.4 [R107+0x2400], R52 ;  /* 0x002400346b007844 */ /* 0x0003e20000000200 */
[C---:B------:R-:W-:Y:S01]  /*6cd0*/  FFMA R10, R49.reuse, R3, R10 ;  /* 0x00000003310a7223 */ /* 0x040fe2000000000a */
[C---:B------:R-:W-:Y:S01]  /*6ce0*/  FFMA R15, R49.reuse, R0, R15 ;  /* 0x00000000310f7223 */ /* 0x040fe2000000000f */
[----:B------:R-:W-:Y:S02]  /*6cf0*/  HADD2.F32 R3, -RZ, R62.H1_H1 ;  /* 0x3000003eff037230 */ /* 0x000fe40000004100 */
[----:B------:R-:W-:Y:S01]  /*6d00*/  FFMA R12, R49, R2, R12 ;  /* 0x00000002310c7223 */ /* 0x000fe2000000000c */
[----:B------:R-:W-:Y:S01]  /*6d10*/  FMUL R13, R47, R17 ;  /* 0x000000112f0d7220 */ /* 0x000fe20000400000 */
[--C-:B------:R-:W-:Y:S01]  /*6d20*/  HADD2.F32 R0, -RZ, R63.reuse.H0_H0 ;  /* 0x2000003fff007230 */ /* 0x100fe20000004100 */
[----:B------:R-:W-:Y:S01]  /*6d30*/  F2FP.F16.F32.PACK_AB R9, R15, R10 ;  /* 0x0000000a0f09723e */ /* 0x000fe200000000ff */
[----:B------:R-:W-:Y:S01]  /*6d40*/  FMUL R14, R47, R18 ;  /* 0x000000122f0e7220 */ /* 0x000fe20000400000 */
[----:B------:R-:W-:Y:S01]  /*6d50*/  FFMA R13, R49, R3, R13 ;  /* 0x00000003310d7223 */ /* 0x000fe2000000000d */
[----:B------:R-:W-:Y:S02]  /*6d60*/  HADD2.F32 R2, -RZ, R63.H1_H1 ;  /* 0x3000003fff027230 */ /* 0x000fe40000004100 */
[----:B------:R-:W-:Y:S01]  /*6d70*/  FMUL R19, R47, R19 ;  /* 0x000000132f137220 */ /* 0x000fe20000400000 */
[----:B------:R-:W-:Y:S01]  /*6d80*/  FFMA R14, R49, R0, R14 ;  /* 0x00000000310e7223 */ /* 0x000fe2000000000e */
[--C-:B------:R-:W-:Y:S01]  /*6d90*/  HADD2.F32 R0, -RZ, R68.reuse.H0_H0 ;  /* 0x20000044ff007230 */ /* 0x100fe20000004100 */
[----:B------:R-:W-:Y:S01]  /*6da0*/  F2FP.F16.F32.PACK_AB R10, R13, R12 ;  /* 0x0000000c0d0a723e */ /* 0x000fe200000000ff */
[----:B------:R-:W-:Y:S01]  /*6db0*/  FFMA R19, R49, R2, R19 ;  /* 0x0000000231137223 */ /* 0x000fe20000000013 */
[----:B------:R-:W-:Y:S02]  /*6dc0*/  HADD2.F32 R2, -RZ, R68.H1_H1 ;  /* 0x30000044ff027230 */ /* 0x000fe40000004100 */
[----:B------:R-:W-:Y:S01]  /*6dd0*/  FMUL R17, R47, R21 ;  /* 0x000000152f117220 */ /* 0x000fe20000400000 */
[----:B------:R-:W-:Y:S01]  /*6de0*/  FFMA R16, R49, R0, R16 ;  /* 0x0000000031107223 */ /* 0x000fe20000000010 */
[--C-:B------:R-:W-:Y:S01]  /*6df0*/  HADD2.F32 R3, -RZ, R69.reuse.H0_H0 ;  /* 0x20000045ff037230 */ /* 0x100fe20000004100 */
[----:B------:R-:W-:Y:S01]  /*6e00*/  F2FP.F16.F32.PACK_AB R11, R19, R14 ;  /* 0x0000000e130b723e */ /* 0x000fe200000000ff */
[----:B------:R-:W-:Y:S01]  /*6e10*/  FFMA R17, R49, R2, R17 ;  /* 0x0000000231117223 */ /* 0x000fe20000000011 */
[C---:B------:R-:W-:Y:S01]  /*6e20*/  FMUL R18, R47.reuse, R22 ;  /* 0x000000162f127220 */ /* 0x040fe20000400000 */
[----:B------:R-:W-:Y:S02]  /*6e30*/  HADD2.F32 R0, -RZ, R69.H1_H1 ;  /* 0x30000045ff007230 */ /* 0x000fe40000004100 */
[----:B------:R-:W-:Y:S01]  /*6e40*/  FMUL R23, R47, R23 ;  /* 0x000000172f177220 */ /* 0x000fe20000400000 */
[----:B------:R1:W-:Y:S01]  /*6e50*/  STSM.16.M88.4 [R106+0x2400], R8 ;  /* 0x002400086a007844 */ /* 0x0003e20000000200 */
[----:B------:R-:W-:Y:S01]  /*6e60*/  F2FP.F16.F32.PACK_AB R16, R17, R16 ;  /* 0x000000101110723e */ /* 0x000fe200000000ff */
[C---:B------:R-:W-:Y:S01]  /*6e70*/  FFMA R18, R49.reuse, R3, R18 ;  /* 0x0000000331127223 */ /* 0x040fe20000000012 */
[----:B------:R-:W-:Y:S01]  /*6e80*/  FFMA R23, R49, R0, R23 ;  /* 0x0000000031177223 */ /* 0x000fe20000000017 */
[--C-:B------:R-:W-:Y:S02]  /*6e90*/  HADD2.F32 R2, -RZ, R70.reuse.H0_H0 ;  /* 0x20000046ff027230 */ /* 0x100fe40000004100 */
[C---:B------:R-:W-:Y:S01]  /*6ea0*/  FMUL R21, R47.reuse, R25 ;  /* 0x000000192f157220 */ /* 0x040fe20000400000 */
[----:B------:R-:W-:Y:S02]  /*6eb0*/  HADD2.F32 R0, -RZ, R70.H1_H1 ;  /* 0x30000046ff007230 */ /* 0x000fe40000004100 */
[----:B------:R-:W-:Y:S01]  /*6ec0*/  FMUL R22, R47, R26 ;  /* 0x0000001a2f167220 */ /* 0x000fe20000400000 */
[--C-:B------:R-:W-:Y:S02]  /*6ed0*/  HADD2.F32 R3, -RZ, R71.reuse.H0_H0 ;  /* 0x20000047ff037230 */ /* 0x100fe40000004100 */
[----:B------:R-:W-:Y:S01]  /*6ee0*/  FFMA R20, R49, R2, R20 ;  /* 0x0000000231147223 */ /* 0x000fe20000000014 */
[----:B------:R-:W-:Y:S01]  /*6ef0*/  FMUL R27, R47, R27 ;  /* 0x0000001b2f1b7220 */ /* 0x000fe20000400000 */
[C---:B------:R-:W-:Y:S01]  /*6f00*/  FFMA R21, R49.reuse, R0, R21 ;  /* 0x0000000031157223 */ /* 0x040fe20000000015 */
[----:B------:R-:W-:Y:S02]  /*6f10*/  HADD2.F32 R0, -RZ, R71.H1_H1 ;  /* 0x30000047ff007230 */ /* 0x000fe40000004100 */
[----:B------:R-:W-:Y:S01]  /*6f20*/  FFMA R22, R49, R3, R22 ;  /* 0x0000000331167223 */ /* 0x000fe20000000016 */
[--C-:B------:R-:W-:Y:S02]  /*6f30*/  HADD2.F32 R2, -RZ, R76.reuse.H0_H0 ;  /* 0x2000004cff027230 */ /* 0x100fe40000004100 */
[C---:B------:R-:W-:Y:S01]  /*6f40*/  FMUL R25, R47.reuse, R29 ;  /* 0x0000001d2f197220 */ /* 0x040fe20000400000 */
[----:B------:R-:W-:Y:S02]  /*6f50*/  HADD2.F32 R3, -RZ, R76.H1_H1 ;  /* 0x3000004cff037230 */ /* 0x000fe40000004100 */
[----:B------:R-:W-:Y:S01]  /*6f60*/  FMUL R26, R47, R30 ;  /* 0x0000001e2f1a7220 */ /* 0x000fe20000400000 */
[C---:B------:R-:W-:Y:S01]  /*6f70*/  FFMA R27, R49.reuse, R0, R27 ;  /* 0x00000000311b7223 */ /* 0x040fe2000000001b */
[C---:B------:R-:W-:Y:S01]  /*6f80*/  FFMA R24, R49.reuse, R2, R24 ;  /* 0x0000000231187223 */ /* 0x040fe20000000018 */
[----:B------:R-:W-:Y:S02]  /*6f90*/  HADD2.F32 R0, -RZ, R77.H1_H1 ;  /* 0x3000004dff007230 */ /* 0x000fe40000004100 */
[----:B------:R-:W-:Y:S01]  /*6fa0*/  FFMA R25, R49, R3, R25 ;  /* 0x0000000331197223 */ /* 0x000fe20000000019 */
[----:B------:R-:W-:Y:S01]  /*6fb0*/  FMUL R31, R47, R31 ;  /* 0x0000001f2f1f7220 */ /* 0x000fe20000400000 */
[--C-:B------:R-:W-:Y:S02]  /*6fc0*/  HADD2.F32 R2, -RZ, R78.reuse.H0_H0 ;  /* 0x2000004eff027230 */ /* 0x100fe40000004100 */
[----:B------:R-:W-:Y:S01]  /*6fd0*/  FFMA R26, R49, R4, R26 ;  /* 0x00000004311a7223 */ /* 0x000fe2000000001a */
[----:B------:R-:W-:Y:S02]  /*6fe0*/  HADD2.F32 R3, -RZ, R78.H1_H1 ;  /* 0x3000004eff037230 */ /* 0x000fe40000004100 */
[C---:B------:R-:W-:Y:S01]  /*6ff0*/  FMUL R29, R47.reuse, R33 ;  /* 0x000000212f1d7220 */ /* 0x040fe20000400000 */
[--C-:B------:R-:W-:Y:S02]  /*7000*/  HADD2.F32 R4, -RZ, R79.reuse.H0_H0 ;  /* 0x2000004fff047230 */ /* 0x100fe40000004100 */
[----:B------:R-:W-:Y:S01]  /*7010*/  FMUL R30, R47, R34 ;  /* 0x000000222f1e7220 */ /* 0x000fe20000400000 */
[----:B------:R-:W-:Y:S02]  /*7020*/  HADD2.F32 R5, -RZ, R79.H1_H1 ;  /* 0x3000004fff057230 */ /* 0x000fe40000004100 */
[----:B------:R-:W-:Y:S01]  /*7030*/  FFMA R31, R49, R0, R31 ;  /* 0x00000000311f7223 */ /* 0x000fe2000000001f */
[----:B------:R-:W-:Y:S01]  /*7040*/  FMUL R35, R47, R35 ;  /* 0x000000232f237220 */ /* 0x000fe20000400000 */
[C---:B------:R-:W-:Y:S01]  /*7050*/  FFMA R28, R49.reuse, R2, R28 ;  /* 0x00000002311c7223 */ /* 0x040fe2000000001c */
[C---:B------:R-:W-:Y:S01]  /*7060*/  FFMA R29, R49.reuse, R3, R29 ;  /* 0x00000003311d7223 */ /* 0x040fe2000000001d */
[----:B------:R-:W-:Y:S01]  /*7070*/  FFMA R30, R49, R4, R30 ;  /* 0x00000004311e7223 */ /* 0x000fe2000000001e */
[----:B------:R-:W-:Y:S01]  /*7080*/  F2FP.F16.F32.PACK_AB R17, R23, R18 ;  /* 0x000000121711723e */ /* 0x000fe200000000ff */
[----:B------:R-:W-:Y:S01]  /*7090*/  FFMA R35, R49, R5, R35 ;  /* 0x0000000531237223 */ /* 0x000fe20000000023 */
[----:B------:R-:W-:Y:S02]  /*70a0*/  F2FP.F16.F32.PACK_AB R18, R21, R20 ;  /* 0x000000141512723e */ /* 0x000fe400000000ff */
[----:B------:R-:W-:Y:S02]  /*70b0*/  F2FP.F16.F32.PACK_AB R19, R27, R22 ;  /* 0x000000161b13723e */ /* 0x000fe400000000ff */
[----:B------:R-:W-:Y:S02]  /*70c0*/  F2FP.F16.F32.PACK_AB R24, R25, R24 ;  /* 0x000000181918723e */ /* 0x000fe400000000ff */
[----:B------:R-:W-:Y:S01]  /*70d0*/  F2FP.F16.F32.PACK_AB R25, R31, R26 ;  /* 0x0000001a1f19723e */ /* 0x000fe200000000ff */
[----:B------:R1:W-:Y:S01]  /*70e0*/  STSM.16.M88.4 [R108+0x2000], R16 ;  /* 0x002000106c007844 */ /* 0x0003e20000000200 */
[----:B------:R-:W-:Y:S02]  /*70f0*/  F2FP.F16.F32.PACK_AB R26, R29, R28 ;  /* 0x0000001c1d1a723e */ /* 0x000fe400000000ff */
[----:B------:R-:W-:Y:S02]  /*7100*/  F2FP.F16.F32.PACK_AB R27, R35, R30 ;  /* 0x0000001e231b723e */ /* 0x000fe400000000ff */
[----:B------:R-:W-:Y:S02]  /*7110*/  LEA R0, R65, UR48, 0x3 ;  /* 0x0000003041007c11 */ /* 0x000fe4000f8e18ff */
[----:B------:R-:W-:Y:S01]  /*7120*/  @P6 SHF.L.U32 R2, R98, 0x1f, RZ ;  /* 0x0000001f62026819 */ /* 0x000fe200000006ff */
[----:B------:R1:W-:Y:S01]  /*7130*/  STSM.16.M88.4 [R109+0x2000], R24 ;  /* 0x002000186d007844 */ /* 0x0003e20000000200 */
        /* <DEDUP_REMOVED lines=8> */
[----:B------:R-:W-:Y:S02]  /*71c0*/  UIADD3 UR8, UP0, UPT, UR52, 0x680, URZ ;  /* 0x0000068034087890 */ /* 0x000fe4000ff1e0ff */
[----:B------:R-:W-:Y:S02]  /*71d0*/  UIADD3 UR5, UPT, UPT, UR41, 0x40, URZ ;  /* 0x0000004029057890 */ /* 0x000fe4000fffe0ff */
[----:B------:R-:W-:Y:S02]  /*71e0*/  UIADD3 UR4, UPT, UPT, UR48, 0x2400, URZ ;  /* 0x0000240030047890 */ /* 0x000fe4000fffe0ff */
[----:B------:R-:W-:Y:S01]  /*71f0*/  UIADD3.X UR9, UPT, UPT, URZ, UR53, URZ, UP0, !UPT ;  /* 0x00000035ff097290 */ /* 0x000fe200087fe4ff */
[----:B------:R-:W-:Y:S01]  /*7200*/  UMOV UR6, UR42 ;  /* 0x0000002a00067c82 */ /* 0x000fe20008000000 */
[----:B------:R-:W-:Y:S07]  /*7210*/  UMOV UR7, UR36 ;  /* 0x0000002400077c82 */ /* 0x000fee0008000000 */
[----:B------:R2:W-:Y:S01]  /*7220*/  UTMASTG.3D [UR4], [UR8] ;  /* 0x00000004080073b5 */ /* 0x0005e20008010000 */
[----:B------:R0:W-:Y:S01]  /*7230*/  UTMACMDFLUSH ;  /* 0x00000000000079b7 */ /* 0x0001e20000000000 */
[----:B--2---:R-:W-:Y:S04]  /*7240*/  DEPBAR.LE SB0, 0x1 ;  /* 0x000080400000791a */ /* 0x004fe80000000000 */
.L_x_108:
[----:B------:R-:W-:Y:S05]  /*7250*/  BSYNC.RECONVERGENT B0 ;  /* 0x0000000000007941 */ /* 0x000fea0003800200 */
.L_x_107:
[----:B------:R-:W-:Y:S01]  /*7260*/  BAR.SYNC.DEFER_BLOCKING 0x1, 0x80 ;  /* 0x0042000000007b1d */ /* 0x000fe20000010000 */
[----:B------:R-:W-:Y:S04]  /*7270*/  UIADD3 UR40, UPT, UPT, UR51, 0x1, URZ ;  /* 0x0000000133287890 */ /* 0x000fe8000fffe0ff */
[----:B------:R-:W-:Y:S04]  /*7280*/  UISETP.NE.AND UP0, UPT, UR40, 0x4, UPT ;  /* 0x000000042800788c */ /* 0x000fe8000bf05270 */
[----:B------:R-:W-:Y:S01]  /*7290*/  USEL UR40, UR40, URZ, UP0 ;  /* 0x000000ff28287287 */ /* 0x000fe20008000000 */
[----:B------:R2:W-:Y:S01]  /*72a0*/  @P6 SYNCS.ARRIVE.TRANS64.RED.A1T0 RZ, [R74+URZ], RZ ;  /* 0x000000ff4aff69a7 */ /* 0x0005e200081004ff */
[----:B------:R-:W-:Y:S01]  /*72b0*/  BSSY B1, `(.L_x_109) ;  /* 0x0000018000017945 */ /* 0x000fe20003800000 */
[----:B------:R-:W3:Y:S02]  /*72c0*/  @P6 SYNCS.PHASECHK.TRANS64.TRYWAIT P0, [R0+URZ+0x40], R2 ;  /* 0x00004002000065a7 */ /* 0x000ee400080011ff */
[----:B---3--:R-:W-:Y:S01]  /*72d0*/  @P6 SEL R67, RZ, 0x1, !P0 ;  /* 0x00000001ff436807 */ /* 0x008fe20004000000 */
[----:B--2---:R-:W-:Y:S06]  /*72e0*/  @!P6 BRA `(.L_x_110) ;  /* 0x000000000050e947 */ /* 0x004fec0003800000 */
        /* <DEDUP_REMOVED lines=8> */
[----:B------:R-:W-:Y:S04]  /*7370*/  SHF.L.U32 R5, R98, 0x1f, RZ ;  /* 0x0000001f62057819 */ /* 0x000fe800000006ff */
[----:B------:R-:W2:Y:S02]  /*7380*/  SYNCS.PHASECHK.TRANS64.TRYWAIT P0, [R0+URZ+0x40], R5 ;  /* 0x00004005000075a7 */ /* 0x000ea400080011ff */
[----:B--2---:R-:W-:Y:S05]  /*7390*/  @!P0 BRA `(.L_x_113) ;  /* 0x0000002400708947 */ /* 0x004fea0003800000 */
.L_x_112:
[----:B------:R-:W-:Y:S05]  /*73a0*/  BSYNC B0 ;  /* 0x0000000000007941 */ /* 0x000fea0003800000 */
.L_x_111:
[----:B------:R-:W-:Y:S02]  /*73b0*/  ISETP.NE.AND P0, PT, R72, RZ, PT ;  /* 0x000000ff4800720c */ /* 0x000fe40003f05270 */
[----:B------:R-:W-:Y:S11]  /*73c0*/  IADD3 R65, PT, PT, R65, 0x1, RZ ;  /* 0x0000000141417810 */ /* 0x000ff60007ffe0ff */
[----:B--2---:R-:W-:Y:S01]  /*73d0*/  @P0 IMAD.IADD R0, R99, 0x1, R2 ;  /* 0x0000000163000824 */ /* 0x004fe200078e0202 */
[----:B------:R-:W-:Y:S05]  /*73e0*/  @P0 WARPSYNC.ALL ;  /* 0x0000000000000948 */ /* 0x000fea0003800000 */
[----:B------:R2:W3:Y:S04]  /*73f0*/  @P0 LDSM.16.M88.4 R56, [R4+UR48+0x400] ;  /* 0x000400300438083b */ /* 0x0004e80008000200 */
[----:B------:R2:W4:Y:S04]  /*7400*/  @P0 LDSM.16.M88.4 R60, [R3+0x400] ;  /* 0x00040000033c083b */ /* 0x0005280000000200 */
[----:B------:R2:W1:Y:S04]  /*7410*/  @P0 LDSM.16.M88.4 R68, [R2+0x400] ;  /* 0x000400000244083b */ /* 0x0004680000000200 */
[----:B------:R2:W1:Y:S02]  /*7420*/  @P0 LDSM.16.M88.4 R76, [R0+0x400] ;  /* 0x00040000004c083b */ /* 0x0004640000000200 */
.L_x_110:
[----:B------:R-:W-:Y:S05]  /*7430*/  BSYNC B1 ;  /* 0x0000000000017941 */ /* 0x000fea0003800000 */
.L_x_109:
[----:B--2---:R-:W-:Y:S05]  /*7440*/  VIADD R0, R48, 0x80 ;  /* 0x0000008030007836 */ /* 0x004fea0000000000 */
        /* <DEDUP_REMOVED lines=20> */
.L_x_114:
[----:B------:R-:W-:Y:S05]  /*7590*/  WARPSYNC.ALL ;  /* 0x0000000000007948 */ /* 0x000fea0003800000 */
[----:B------:R-:W-:Y:S01]  /*75a0*/  R2UR UR4, R48 ;  /* 0x00000000300472ca */ /* 0x000fe200000e0000 */
[--C-:B---3--:R-:W-:Y:S01]  /*75b0*/  HADD2.F32 R3, -RZ, R56.reuse.H0_H0 ;  /* 0x20000038ff037230 */ /* 0x108fe20000004100 */
        /* <DEDUP_REMOVED lines=35> */
[--C-:B----4-:R-:W-:Y:S01]  /*77f0*/  HADD2.F32 R0, -RZ, R60.reuse.H0_H0 ;  /* 0x2000003cff007230 */ /* 0x110fe20000004100 */
        /* <DEDUP_REMOVED lines=107> */
.L_x_116:
[----:B------:R-:W-:Y:S05]  /*7eb0*/  BSYNC.RECONVERGENT B0 ;  /* 0x0000000000007941 */ /* 0x000fea0003800200 */
.L_x_115:
        /* <DEDUP_REMOVED lines=20> */
.L_x_120:
[----:B------:R-:W-:Y:S05]  /*8000*/  BSYNC B0 ;  /* 0x0000000000007941 */ /* 0x000fea0003800000 */
.L_x_119:
[----:B------:R-:W-:Y:S11]  /*8010*/  ISETP.NE.AND P0, PT, R72, RZ, PT ;  /* 0x000000ff4800720c */ /* 0x000ff60003f05270 */
[----:B------:R-:W-:Y:S02]  /*8020*/  @!UPT UIADD3 URZ, UPT, UPT, URZ, URZ, URZ ;  /* 0x000000fffffff290 */ /* 0x000fe4000fffe0ff */
[----:B--2---:R-:W-:Y:S01]  /*8030*/  @P0 IADD3 R0, PT, PT, R99, R73, RZ ;  /* 0x0000004963000210 */ /* 0x004fe20007ffe0ff */
[----:B------:R-:W-:Y:S05]  /*8040*/  @P0 WARPSYNC.ALL ;  /* 0x0000000000000948 */ /* 0x000fea0003800000 */
[----:B------:R2:W3:Y:S04]  /*8050*/  @P0 LDSM.16.M88.4 R56, [R65+UR48+0x400] ;  /* 0x000400304138083b */ /* 0x0004e80008000200 */
[----:B------:R2:W4:Y:S04]  /*8060*/  @P0 LDSM.16.M88.4 R60, [R3+0x400] ;  /* 0x00040000033c083b */ /* 0x0005280000000200 */
[----:B------:R2:W1:Y:S04]  /*8070*/  @P0 LDSM.16.M88.4 R68, [R73+0x400] ;  /* 0x000400004944083b */ /* 0x0004680000000200 */
[----:B------:R2:W1:Y:S02]  /*8080*/  @P0 LDSM.16.M88.4 R76, [R0+0x400] ;  /* 0x00040000004c083b */ /* 0x0004640000000200 */
.L_x_118:
[----:B------:R-:W-:Y:S05]  /*8090*/  BSYNC B1 ;  /* 0x0000000000017941 */ /* 0x000fea0003800000 */
.L_x_117:
        /* <DEDUP_REMOVED lines=21> */
.L_x_122:
[----:B------:R-:W-:Y:S01]  /*81f0*/  ISETP.NE.AND P0, PT, R101, RZ, PT ;  /* 0x000000ff6500720c */ /* 0x000fe20003f05270 */
[----:B------:R-:W-:Y:S05]  /*8200*/  WARPSYNC.ALL ;  /* 0x0000000000007948 */ /* 0x000fea0003800000 */
[----:B------:R-:W-:Y:S01]  /*8210*/  R2UR UR4, R48 ;  /* 0x00000000300472ca */ /* 0x000fe200000e0000 */
[--C-:B---3--:R-:W-:Y:S01]  /*8220*/  HADD2.F32 R0, -RZ, R56.reuse.H0_H0 ;  /* 0x20000038ff007230 */ /* 0x108fe20000004100 */
[----:B------:R-:W-:Y:S01]  /*8230*/  R2UR UR5, R64 ;  /* 0x00000000400572ca */ /* 0x000fe200000e0000 */
[----:B------:R-:W-:Y:S01]  /*8240*/  HADD2.F32 R2, -RZ, R56.H1_H1 ;  /* 0x30000038ff027230 */ /* 0x000fe20000004100 */
[----:B------:R-:W-:Y:S01]  /*8250*/  BSSY.RECONVERGENT B0, `(.L_x_123) ;  /* 0x0000089000007945 */ /* 0x000fe20003800200 */
[--C-:B------:R-:W-:Y:S02]  /*8260*/  HADD2.F32 R3, -RZ, R57.reuse.H0_H0 ;  /* 0x20000039ff037230 */ /* 0x100fe40000004100 */
[----:B------:R-:W-:Y:S02]  /*8270*/  HADD2.F32 R48, -RZ, R57.H1_H1 ;  /* 0x30000039ff307230 */ /* 0x000fe40000004100 */
[--C-:B------:R-:W-:Y:S02]  /*8280*/  HADD2.F32 R50, -RZ, R58.reuse.H0_H0 ;  /* 0x2000003aff327230 */ /* 0x100fe40000004100 */
[----:B------:R-:W-:Y:S02]  /*8290*/  HADD2.F32 R51, -RZ, R58.H1_H1 ;  /* 0x3000003aff337230 */ /* 0x000fe40000004100 */
[----:B-1----:R-:W1:Y:S01]  /*82a0*/  LDTM.16dp256bit.x8 R4, tmem[UR4+0xc0] ;  /* 0x0000c004000479ee */ /* 0x002e6200081a0000 */
[----:B------:R-:W-:Y:S01]  /*82b0*/  NOP ;  /* 0x0000000000007918 */ /* 0x000fe20000000000 */
[----:B------:R-:W-:Y:S01]  /*82c0*/  UIADD3 UR5, UPT, UPT, UR5, 0xd0, URZ ;  /* 0x000000d005057890 */ /* 0x000fe2000fffe0ff */
[--C-:B------:R-:W-:Y:S02]  /*82d0*/  HADD2.F32 R52, -RZ, R59.reuse.H0_H0 ;  /* 0x2000003bff347230 */ /* 0x100fe40000004100 */
[----:B------:R-:W-:Y:S01]  /*82e0*/  HADD2.F32 R53, -RZ, R59.H1_H1 ;  /* 0x3000003bff357230 */ /* 0x000fe20000004100 */
[----:B------:R-:W-:Y:S01]  /*82f0*/  UPRMT UR5, UR37, 0x654, UR5 ;  /* 0x0000065425057896 */ /* 0x000fe20008000005 */
[--C-:B----4-:R-:W-:Y:S02]  /*8300*/  HADD2.F32 R54, -RZ, R60.reuse.H0_H0 ;  /* 0x2000003cff367230 */ /* 0x110fe40000004100 */
[----:B------:R-:W-:Y:S02]  /*8310*/  HADD2.F32 R55, -RZ, R60.H1_H1 ;  /* 0x3000003cff377230 */ /* 0x000fe40000004100 */
[--C-:B------:R-:W-:Y:S02]  /*8320*/  HADD2.F32 R56, -RZ, R61.reuse.H0_H0 ;  /* 0x2000003dff387230 */ /* 0x100fe40000004100 */
[----:B------:R-:W-:Y:S02]  /*8330*/  HADD2.F32 R57, -RZ, R61.H1_H1 ;  /* 0x3000003dff397230 */ /* 0x000fe40000004100 */
[----:B-1----:R-:W-:Y:S01]  /*8340*/  SYNCS.ARRIVE.TRANS64.RED.A1T0 RZ, [UR5], RZ ;  /* 0x000000ffffff79a7 */ /* 0x002fe20008100405 */
[--C-:B------:R-:W-:Y:S02]  /*8350*/  HADD2.F32 R58, -RZ, R62.reuse.H0_H0 ;  /* 0x2000003eff3a7230 */ /* 0x100fe40000004100 */
[----:B------:R-:W-:Y:S02]  /*8360*/  HADD2.F32 R59, -RZ, R62.H1_H1 ;  /* 0x3000003eff3b7230 */ /* 0x000fe40000004100 */
[--C-:B------:R-:W-:Y:S02]  /*8370*/  HADD2.F32 R60, -RZ, R63.reuse.H0_H0 ;  /* 0x2000003fff3c7230 */ /* 0x100fe40000004100 */
[----:B------:R-:W-:Y:S02]  /*8380*/  HADD2.F32 R61, -RZ, R63.H1_H1 ;  /* 0x3000003fff3d7230 */ /* 0x000fe40000004100 */
[C---:B------:R-:W-:Y:S01]  /*8390*/  FMUL R4, R47.reuse, R4 ;  /* 0x000000042f047220 */ /* 0x040fe20000400000 */
[C---:B------:R-:W-:Y:S01]  /*83a0*/  FMUL R5, R47.reuse, R5 ;  /* 0x000000052f057220 */ /* 0x040fe20000400000 */
[C---:B------:R-:W-:Y:S01]  /*83b0*/  FMUL R6, R47.reuse, R6 ;  /* 0x000000062f067220 */ /* 0x040fe20000400000 */
[----:B------:R-:W-:Y:S01]  /*83c0*/  FMUL R7, R47, R7 ;  /* 0x000000072f077220 */ /* 0x000fe20000400000 */
[C---:B------:R-:W-:Y:S01]  /*83d0*/  FFMA R4, R49.reuse, R0, R4 ;  /* 0x0000000031047223 */ /* 0x040fe20000000004 */
[C---:B------:R-:W-:Y:S01]  /*83e0*/  FFMA R5, R49.reuse, R2, R5 ;  /* 0x0000000231057223 */ /* 0x040fe20000000005 */
[C---:B------:R-:W-:Y:S01]  /*83f0*/  FFMA R6, R49.reuse, R3, R6 ;  /* 0x0000000331067223 */ /* 0x040fe20000000006 */
[----:B------:R-:W-:Y:S01]  /*8400*/  FFMA R7, R49, R48, R7 ;  /* 0x0000003031077223 */ /* 0x000fe20000000007 */
[C---:B------:R-:W-:Y:S01]  /*8410*/  FMUL R8, R47.reuse, R8 ;  /* 0x000000082f087220 */ /* 0x040fe20000400000 */
[----:B------:R-:W-:Y:S01]  /*8420*/  FMUL R9, R47, R9 ;  /* 0x000000092f097220 */ /* 0x000fe20000400000 */
[----:B------:R-:W-:Y:S01]  /*8430*/  F2FP.F16.F32.PACK_AB R4, R5, R4 ;  /* 0x000000040504723e */ /* 0x000fe200000000ff */
[----:B------:R-:W-:Y:S01]  /*8440*/  FMUL R0, R47, R10 ;  /* 0x0000000a2f007220 */ /* 0x000fe20000400000 */
[----:B------:R-:W-:Y:S01]  /*8450*/  F2FP.F16.F32.PACK_AB R5, R7, R6 ;  /* 0x000000060705723e */ /* 0x000fe200000000ff */
[C---:B------:R-:W-:Y:S01]  /*8460*/  FFMA R8, R49.reuse, R50, R8 ;  /* 0x0000003231087223 */ /* 0x040fe20000000008 */
[C---:B------:R-:W-:Y:S01]  /*8470*/  FFMA R9, R49.reuse, R51, R9 ;  /* 0x0000003331097223 */ /* 0x040fe20000000009 */
[----:B------:R-:W-:Y:S01]  /*8480*/  FFMA R0, R49, R52, R0 ;  /* 0x0000003431007223 */ /* 0x000fe20000000000 */
[C---:B------:R-:W-:Y:S01]  /*8490*/  FMUL R2, R47.reuse, R11 ;  /* 0x0000000b2f027220 */ /* 0x040fe20000400000 */
[C---:B------:R-:W-:Y:S01]  /*84a0*/  FMUL R3, R47.reuse, R12 ;  /* 0x0000000c2f037220 */ /* 0x040fe20000400000 */
[----:B------:R-:W-:Y:S01]  /*84b0*/  FMUL R10, R47, R13 ;  /* 0x0000000d2f0a7220 */ /* 0x000fe20000400000 */
[----:B------:R-:W-:Y:S01]  /*84c0*/  F2FP.F16.F32.PACK_AB R6, R9, R8 ;  /* 0x000000080906723e */ /* 0x000fe200000000ff */
[C---:B------:R-:W-:Y:S01]  /*84d0*/  FFMA R2, R49.reuse, R53, R2 ;  /* 0x0000003531027223 */ /* 0x040fe20000000002 */
[C---:B------:R-:W-:Y:S01]  /*84e0*/  FFMA R3, R49.reuse, R54, R3 ;  /* 0x0000003631037223 */ /* 0x040fe20000000003 */
[----:B------:R-:W-:Y:S01]  /*84f0*/  FFMA R10, R49, R55, R10 ;  /* 0x00000037310a7223 */ /* 0x000fe2000000000a */
[C---:B------:R-:W-:Y:S01]  /*8500*/  FMUL R11, R47.reuse, R14 ;  /* 0x0000000e2f0b7220 */ /* 0x040fe20000400000 */
[C---:B------:R-:W-:Y:S01]  /*8510*/  FMUL R15, R47.reuse, R15 ;  /* 0x0000000f2f0f7220 */ /* 0x040fe20000400000 */
[----:B------:R-:W-:Y:S01]  /*8520*/  F2FP.F16.F32.PACK_AB R7, R2, R0 ;  /* 0x000000000207723e */ /* 0x000fe200000000ff */
[----:B------:R-:W-:Y:S01]  /*8530*/  FMUL R12, R47, R16 ;  /* 0x000000102f0c7220 */ /* 0x000fe20000400000 */
[----:B------:R-:W-:Y:S01]  /*8540*/  F2FP.F16.F32.PACK_AB R8, R10, R3 ;  /* 0x000000030a08723e */ /* 0x000fe200000000ff */
[C---:B------:R-:W-:Y:S01]  /*8550*/  FFMA R11, R49.reuse, R56, R11 ;  /* 0x00000038310b7223 */ /* 0x040fe2000000000b */
[C---:B------:R-:W-:Y:S01]  /*8560*/  FFMA R15, R49.reuse, R57, R15 ;  /* 0x00000039310f7223 */ /* 0x040fe2000000000f */
[----:B------:R1:W-:Y:S01]  /*8570*/  STSM.16.M88.4 [R107+0x6400], R4 ;  /* 0x006400046b007844 */ /* 0x0003e20000000200 */
[----:B------:R-:W-:Y:S01]  /*8580*/  FFMA R12, R49, R58, R12 ;  /* 0x0000003a310c7223 */ /* 0x000fe2000000000c */
[C---:B------:R-:W-:Y:S01]  /*8590*/  FMUL R13, R47.reuse, R17 ;  /* 0x000000112f0d7220 */ /* 0x040fe20000400000 */
[----:B------:R-:W-:Y:S01]  /*85a0*/  FMUL R14, R47, R18 ;  /* 0x000000122f0e7220 */ /* 0x000fe20000400000 */
[----:B------:R-:W-:Y:S01]  /*85b0*/  F2FP.F16.F32.PACK_AB R9, R15, R11 ;  /* 0x0000000b0f09723e */ /* 0x000fe200000000ff */
[--C-:B------:R-:W-:Y:S02]  /*85c0*/  HADD2.F32 R62, -RZ, R68.reuse.H0_H0 ;  /* 0x20000044ff3e7230 */ /* 0x100fe40000004100 */
[C---:B------:R-:W-:Y:S01]  /*85d0*/  FFMA R13, R49.reuse, R59, R13 ;  /* 0x0000003b310d7223 */ /* 0x040fe2000000000d */
[----:B------:R-:W-:Y:S01]  /*85e0*/  FFMA R14, R49, R60, R14 ;  /* 0x0000003c310e7223 */ /* 0x000fe2000000000e */
[C---:B------:R-:W-:Y:S01]  /*85f0*/  FMUL R19, R47.reuse, R19 ;  /* 0x000000132f137220 */ /* 0x040fe20000400000 */
[----:B------:R-:W-:Y:S02]  /*8600*/  HADD2.F32 R63, -RZ, R68.H1_H1 ;  /* 0x30000044ff3f7230 */ /* 0x000fe40000004100 */
[----:B------:R-:W-:Y:S01]  /*8610*/  FMUL R16, R47, R20 ;  /* 0x000000142f107220 */ /* 0x000fe20000400000 */
[----:B------:R-:W-:Y:S01]  /*8620*/  F2FP.F16.F32.PACK_AB R10, R13, R12 ;  /* 0x0000000c0d0a723e */ /* 0x000fe200000000ff */
[C---:B------:R-:W-:Y:S01]  /*8630*/  FFMA R19, R49.reuse, R61, R19 ;  /* 0x0000003d31137223 */ /* 0x040fe20000000013 */
[--C-:B------:R-:W-:Y:S02]  /*8640*/  HADD2.F32 R64, -RZ, R69.reuse.H0_H0 ;  /* 0x20000045ff407230 */ /* 0x100fe40000004100 */
[----:B------:R-:W-:Y:S01]  /*8650*/  FFMA R16, R49, R62, R16 ;  /* 0x0000003e31107223 */ /* 0x000fe20000000010 */
[----:B------:R-:W-:Y:S01]  /*8660*/  FMUL R17, R47, R21 ;  /* 0x000000152f117220 */ /* 0x000fe20000400000 */
[----:B------:R-:W-:Y:S01]  /*8670*/  HADD2.F32 R65, -RZ, R69.H1_H1 ;  /* 0x30000045ff417230 */ /* 0x000fe20000004100 */
[----:B------:R-:W-:Y:S01]  /*8680*/  F2FP.F16.F32.PACK_AB R11, R19, R14 ;  /* 0x0000000e130b723e */ /* 0x000fe200000000ff */
[----:B------:R-:W-:Y:S01]  /*8690*/  FMUL R18, R47, R22 ;  /* 0x000000162f127220 */ /* 0x000fe20000400000 */
[----:B------:R-:W-:Y:S01]  /*86a0*/  FFMA R17, R49, R63, R17 ;  /* 0x0000003f31117223 */ /* 0x000fe20000000011 */
[--C-:B------:R-:W-:Y:S02]  /*86b0*/  HADD2.F32 R66, -RZ, R70.reuse.H0_H0 ;  /* 0x20000046ff427230 */ /* 0x100fe40000004100 */
[----:B------:R-:W-:Y:S01]  /*86c0*/  FMUL R23, R47, R23 ;  /* 0x000000172f177220 */ /* 0x000fe20000400000 */
[----:B------:R1:W-:Y:S01]  /*86d0*/  STSM.16.M88.4 [R106+0x6400], R8 ;  /* 0x006400086a007844 */ /* 0x0003e20000000200 */
[----:B------:R-:W-:Y:S01]  /*86e0*/  FFMA R18, R49, R64, R18 ;  /* 0x0000004031127223 */ /* 0x000fe20000000012 */
[----:B------:R-:W-:Y:S01]  /*86f0*/  F2FP.F16.F32.PACK_AB R16, R17, R16 ;  /* 0x000000101110723e */ /* 0x000fe200000000ff */
[----:B------:R-:W-:Y:S01]  /*8700*/  FFMA R23, R49, R65, R23 ;  /* 0x0000004131177223 */ /* 0x000fe20000000017 */
[----:B------:R-:W-:Y:S02]  /*8710*/  HADD2.F32 R67, -RZ, R70.H1_H1 ;  /* 0x30000046ff437230 */ /* 0x000fe40000004100 */
[C---:B------:R-:W-:Y:S01]  /*8720*/  FMUL R20, R47.reuse, R24 ;  /* 0x000000182f147220 */ /* 0x040fe20000400000 */
[--C-:B------:R-:W-:Y:S02]  /*8730*/  HADD2.F32 R68, -RZ, R71.reuse.H0_H0 ;  /* 0x20000047ff447230 */ /* 0x100fe40000004100 */
[----:B------:R-:W-:Y:S01]  /*8740*/  FMUL R21, R47, R25 ;  /* 0x000000192f157220 */ /* 0x000fe20000400000 */
[----:B------:R-:W-:Y:S01]  /*8750*/  F2FP.F16.F32.PACK_AB R17, R23, R18 ;  /* 0x000000121711723e */ /* 0x000fe200000000ff */
[C---:B------:R-:W-:Y:S01]  /*8760*/  FFMA R20, R49.reuse, R66, R20 ;  /* 0x0000004231147223 */ /* 0x040fe20000000014 */
[----:B------:R-:W-:Y:S02]  /*8770*/  HADD2.F32 R69, -RZ, R71.H1_H1 ;  /* 0x30000047ff457230 */ /* 0x000fe40000004100 */
[----:B------:R-:W-:Y:S01]  /*8780*/  FFMA R21, R49, R67, R21 ;  /* 0x0000004331157223 */ /* 0x000fe20000000015 */
[C---:B------:R-:W-:Y:S01]  /*8790*/  FMUL R22, R47.reuse, R26 ;  /* 0x0000001a2f167220 */ /* 0x040fe20000400000 */
[--C-:B------:R-:W-:Y:S02]  /*87a0*/  HADD2.F32 R70, -RZ, R76.reuse.H0_H0 ;  /* 0x2000004cff467230 */ /* 0x100fe40000004100 */
[C---:B------:R-:W-:Y:S01]  /*87b0*/  FMUL R27, R47.reuse, R27 ;  /* 0x0000001b2f1b7220 */ /* 0x040fe20000400000 */
[----:B------:R-:W-:Y:S02]  /*87c0*/  HADD2.F32 R71, -RZ, R76.H1_H1 ;  /* 0x3000004cff477230 */ /* 0x000fe40000004100 */
[C---:B------:R-:W-:Y:S01]  /*87d0*/  FMUL R24, R47.reuse, R28 ;  /* 0x0000001c2f187220 */ /* 0x040fe20000400000 */
[--C-:B------:R-:W-:Y:S02]  /*87e0*/  HADD2.F32 R72, -RZ, R77.reuse.H0_H0 ;  /* 0x2000004dff487230 */ /* 0x100fe40000004100 */
[----:B------:R-:W-:Y:S01]  /*87f0*/  FMUL R25, R47, R29 ;  /* 0x0000001d2f197220 */ /* 0x000fe20000400000 */
[----:B------:R-:W-:Y:S01]  /*8800*/  FFMA R22, R49, R68, R22 ;  /* 0x0000004431167223 */ /* 0x000fe20000000016 */
[----:B------:R-:W-:Y:S02]  /*8810*/  HADD2.F32 R73, -RZ, R77.H1_H1 ;  /* 0x3000004dff497230 */ /* 0x000fe40000004100 */
[----:B------:R-:W-:Y:S01]  /*8820*/  FMUL R26, R47, R30 ;  /* 0x0000001e2f1a7220 */ /* 0x000fe20000400000 */
[----:B------:R-:W-:Y:S01]  /*8830*/  FFMA R27, R49, R69, R27 ;  /* 0x00000045311b7223 */ /* 0x000fe2000000001b */
        /* <DEDUP_REMOVED lines=12> */
[----:B------:R-:W-:Y:S01]  /*8900*/  FMUL R35, R47, R35 ;  /* 0x000000232f237220 */ /* 0x000fe20000400000 */
[C---:B------:R-:W-:Y:S01]  /*8910*/  FFMA R28, R49.reuse, R74, R28 ;  /* 0x0000004a311c7223 */ /* 0x040fe2000000001c */
[C---:B------:R-:W-:Y:S01]  /*8920*/  FFMA R29, R49.reuse, R75, R29 ;  /* 0x0000004b311d7223 */ /* 0x040fe2000000001d */
[C---:B------:R-:W-:Y:S01]  /*8930*/  FFMA R30, R49.reuse, R76, R30 ;  /* 0x0000004c311e7223 */ /* 0x040fe2000000001e */
[----:B------:R-:W-:Y:S01]  /*8940*/  FFMA R35, R49, R77, R35 ;  /* 0x0000004d31237223 */ /* 0x000fe20000000023 */
[----:B------:R-:W-:Y:S02]  /*8950*/  F2FP.F16.F32.PACK_AB R18, R21, R20 ;  /* 0x000000141512723e */ /* 0x000fe400000000ff */
[----:B------:R-:W-:Y:S02]  /*8960*/  F2FP.F16.F32.PACK_AB R19, R27, R22 ;  /* 0x000000161b13723e */ /* 0x000fe400000000ff */
[----:B------:R-:W-:Y:S02]  /*8970*/  F2FP.F16.F32.PACK_AB R24, R25, R24 ;  /* 0x000000181918723e */ /* 0x000fe400000000ff */
[----:B------:R-:W-:Y:S01]  /*8980*/  F2FP.F16.F32.PACK_AB R25, R31, R26 ;  /* 0x0000001a1f19723e */ /* 0x000fe200000000ff */
[----:B------:R1:W-:Y:S01]  /*8990*/  STSM.16.M88.4 [R108+0x6000], R16 ;  /* 0x006000106c007844 */ /* 0x0003e20000000200 */
[----:B------:R-:W-:Y:S02]  /*89a0*/  F2FP.F16.F32.PACK_AB R26, R29, R28 ;  /* 0x0000001c1d1a723e */ /* 0x000fe400000000ff */
[----:B------:R-:W-:Y:S05]  /*89b0*/  F2FP.F16.F32.PACK_AB R27, R35, R30 ;  /* 0x0000001e231b723e */ /* 0x000fea00000000ff */
        /* <DEDUP_REMOVED lines=18> */
.L_x_124:
[----:B------:R-:W-:Y:S05]  /*8ae0*/  BSYNC.RECONVERGENT B0 ;  /* 0x0000000000007941 */ /* 0x000fea0003800200 */
.L_x_123:
[----:B------:R-:W-:Y:S01]  /*8af0*/  BAR.SYNC.DEFER_BLOCKING 0x1, 0x80 ;  /* 0x0042000000007b1d */ /* 0x000fe20000010000 */
[----:B------:R-:W-:Y:S01]  /*8b00*/  UISETP.NE.AND UP0, UPT, UR49, -0x4, UPT ;  /* 0xfffffffc3100788c */ /* 0x000fe2000bf05270 */
[----:B------:R-:W-:Y:S08]  /*8b10*/  IADD3 R45, PT, PT, R45, 0x1, RZ ;  /* 0x000000012d2d7810 */ /* 0x000ff00007ffe0ff */
[----:B------:R-:W-:Y:S05]  /*8b20*/  BRA.U !UP0, `(.L_x_125) ;  /* 0x0000000108287547 */ /* 0x000fea000b800000 */
[----:B------:R-:W-:Y:S01]  /*8b30*/  ISETP.NE.AND P0, PT, R105, RZ, PT ;  /* 0x000000ff6900720c */ /* 0x000fe20003f05270 */
[----:B------:R-:W-:Y:S01]  /*8b40*/  IMAD.U32 R2, RZ, RZ, UR51 ;  /* 0x00000033ff027e24 */ /* 0x000fe2000f8e00ff */
[----:B------:R-:W-:Y:S01]  /*8b50*/  UIADD3 UR51, UPT, UPT, UR51, 0x1, URZ ;  /* 0x0000000133337890 */ /* 0x000fe2000fffe0ff */
[----:B------:R-:W-:Y:S03]  /*8b60*/  IMAD.U32 R0, RZ, RZ, UR37 ;  /* 0x00000025ff007e24 */ /* 0x000fe6000f8e00ff */
[----:B------:R-:W-:Y:S04]  /*8b70*/  UISETP.NE.AND UP0, UPT, UR51, 0x4, UPT ;  /* 0x000000043300788c */ /* 0x000fe8000bf05270 */
[----:B------:R-:W-:Y:S03]  /*8b80*/  USEL UR51, UR51, URZ, UP0 ;  /* 0x000000ff33337287 */ /* 0x000fe60008000000 */
[----:B------:R-:W-:Y:S05]  /*8b90*/  @P0 LEA R2, R2, UR48, 0x3 ;  /* 0x0000003002020c11 */ /* 0x000fea000f8e18ff */
[----:B------:R-:W-:Y:S05]  /*8ba0*/  @P0 VIADD R2, R2, 0x60 ;  /* 0x0000006002020836 */ /* 0x000fea0000000000 */
[----:B------:R-:W-:Y:S04]  /*8bb0*/  @P0 PRMT R0, R0, 0x654, R2 ;  /* 0x0000065400000816 */ /* 0x000fe80000000002 */
[----:B------:R2:W-:Y:S03]  /*8bc0*/  @P0 SYNCS.ARRIVE.TRANS64.RED.A1T0 RZ, [R0+URZ], RZ ;  /* 0x000000ff00ff09a7 */ /* 0x0005e600081004ff */
.L_x_125:
[----:B------:R-:W-:Y:S01]  /*8bd0*/  ISETP.NE.AND P2, PT, R102, RZ, PT ;  /* 0x000000ff6600720c */ /* 0x000fe20003f45270 */
[----:B------:R-:W-:Y:S01]  /*8be0*/  UIADD3 UR49, UPT, UPT, UR49, 0x4, URZ ;  /* 0x0000000431317890 */ /* 0x000fe2000fffe0ff */
[----:B------:R-:W-:Y:S01]  /*8bf0*/  ISETP.NE.AND P0, PT, R104, 0x2, PT ;  /* 0x000000026800780c */ /* 0x000fe20003f05270 */
[----:B------:R-:W-:Y:S01]  /*8c00*/  IMAD.IADD R14, R43, 0x1, R86 ;  /* 0x000000012b0e7824 */ /* 0x000fe200078e0256 */
[----:B------:R-:W-:Y:S01]  /*8c10*/  ISETP.NE.AND P1, PT, R45, 0x4, PT ;  /* 0x000000042d00780c */ /* 0x000fe20003f25270 */
[----:B------:R-:W-:Y:S01]  /*8c20*/  IMAD.IADD R15, R44, 0x1, R87 ;  /* 0x000000012c0f7824 */ /* 0x000fe200078e0257 */
[----:B------:R-:W-:Y:S02]  /*8c30*/  SEL R2, RZ, 0x1, P0 ;  /* 0x00000001ff027807 */ /* 0x000fe40000000000 */
[----:B--2---:R-:W-:Y:S02]  /*8c40*/  SEL R0, RZ, 0x1, P1 ;  /* 0x00000001ff007807 */ /* 0x004fe40000800000 */
[----:B------:R-:W-:Y:S02]  /*8c50*/  LOP3.LUT R96, R96, R2, RZ, 0x3c, !PT ;  /* 0x0000000260607212 */ /* 0x000fe400078e3cff */
[----:B------:R-:W-:Y:S02]  /*8c60*/  LOP3.LUT R97, R97, R0, RZ, 0x3c, !PT ;  /* 0x0000000061617212 */ /* 0x000fe400078e3cff */
[----:B------:R-:W-:Y:S02]  /*8c70*/  @P2 R2UR UR36, R95 ;  /* 0x000000005f2422ca */ /* 0x000fe400000e0000 */
[----:B------:R-:W-:Y:S02]  /*8c80*/  SEL R104, R104, RZ, P0 ;  /* 0x000000ff68687207 */ /* 0x000fe40000000000 */
[----:B------:R-:W-:Y:S01]  /*8c90*/  SEL R45, R45, RZ, P1 ;  /* 0x000000ff2d2d7207 */ /* 0x000fe20000800000 */
[----:B------:R-:W-:Y:S10]  /*8ca0*/  @P2 BRA `(.L_x_126) ;  /* 0xffffffc000082947 */ /* 0x000ff4000383ffff */
[----:B------:R-:W-:-:S09]  /*8cb0*/  UISETP.NE.AND UP0, UPT, UR50, URZ, UPT ;  /* 0x000000ff3200728c */ /* 0x000fd2000bf05270 */
[----:B------:R-:W-:Y:S05]  /*8cc0*/  BRA.U !UP0, `(.L_x_127) ;  /* 0x0000000108487547 */ /* 0x000fea000b800000 */
[----:B------:R-:W2:Y:S02]  /*8cd0*/  LDCU.64 UR4, c[0x0][0x890] ;  /* 0x00011200ff0477ac */ /* 0x000ea40008000a00 */
[----:B--2---:R-:W-:-:S04]  /*8ce0*/  UISETP.NE.U32.AND UP0, UPT, UR4, URZ, UPT ;  /* 0x000000ff0400728c */ /* 0x004fc8000bf05070 */
[----:B------:R-:W-:-:S09]  /*8cf0*/  UISETP.NE.AND.EX UP0, UPT, UR5, URZ, UPT, UP0 ;  /* 0x000000ff0500728c */ /* 0x000fd2000bf05300 */
[----:B------:R-:W-:Y:S05]  /*8d00*/  BRA.U UP0, `(.L_x_128) ;  /* 0x00000001000c7547 */ /* 0x000fea000b800000 */
[----:B------:R-:W-:-:S13]  /*8d10*/  FSETP.NEU.AND P0, PT, R49, RZ, PT ;  /* 0x000000ff3100720b */ /* 0x000fda0003f0d000 */
[----:B------:R-:W-:Y:S05]  /*8d20*/  @!P0 EXIT ;  /* 0x000000000000894d */ /* 0x000fea0003800000 */
[----:B------:R-:W-:Y:S05]  /*8d30*/  BRA `(.L_x_127) ;  /* 0x00000000002c7947 */ /* 0x000fea0003800000 */
.L_x_128:
[----:B------:R-:W-:Y:S01]  /*8d40*/  ISETP.NE.AND P0, PT, R103, RZ, PT ;  /* 0x000000ff6700720c */ /* 0x000fe20003f05270 */
[----:B------:R-:W-:-:S12]  /*8d50*/  BSSY.RECONVERGENT B0, `(.L_x_127) ;  /* 0x0000009000007945 */ /* 0x000fd80003800200 */
[----:B------:R-:W-:Y:S05]  /*8d60*/  @P0 BRA `(.L_x_129) ;  /* 0x0000000000140947 */ /* 0x000fea0003800000 */
[----:B------:R-:W2:Y:S02]  /*8d70*/  LDCU.64 UR4, c[0x0][0x888] ;  /* 0x00011100ff0477ac */ /* 0x000ea40008000a00 */
[----:B--2---:R-:W-:-:S04]  /*8d80*/  ISETP.NE.U32.AND P0, PT, RZ, UR4, PT ;  /* 0x00000004ff007c0c */ /* 0x004fc8000bf05070 */
[----:B------:R-:W-:-:S13]  /*8d90*/  ISETP.NE.AND.EX P0, PT, RZ, UR5, PT, P0 ;  /* 0x00000005ff007c0c */ /* 0x000fda000bf05300 */
[----:B------:R-:W-:Y:S05]  /*8da0*/  @!P0 EXIT ;  /* 0x000000000000894d */ /* 0x000fea0003800000 */
[----:B------:R-:W-:Y:S05]  /*8db0*/  BRA `(.L_x_130) ;  /* 0x0000000000087947 */ /* 0x000fea0003800000 */
.L_x_129:
[----:B------:R-:W-:-:S13]  /*8dc0*/  FSETP.NEU.AND P0, PT, R49, RZ, PT ;  /* 0x000000ff3100720b */ /* 0x000fda0003f0d000 */
[----:B------:R-:W-:Y:S05]  /*8dd0*/  @!P0 EXIT ;  /* 0x000000000000894d */ /* 0x000fea0003800000 */
.L_x_130:
[----:B------:R-:W-:Y:S05]  /*8de0*/  BSYNC.RECONVERGENT B0 ;  /* 0x0000000000007941 */ /* 0x000fea0003800200 */
.L_x_127:
[----:B------:R-:W-:Y:S01]  /*8df0*/  ULEA UR4, UR51, UR48, 0x3 ;  /* 0x0000003033047291 */ /* 0x000fe2000f8e18ff */
[----:B------:R-:W-:-:S04]  /*8e00*/  DEPBAR.LE SB0, 0x0 ;  /* 0x000080000000791a */ /* 0x000fc80000000000 */
[----:B------:R-:W-:-:S04]  /*8e10*/  UIADD3 UR4, UPT, UPT, UR4, 0x60, URZ ;  /* 0x0000006004047890 */ /* 0x000fc8000fffe0ff */
[----:B------:R-:W-:-:S09]  /*8e20*/  UPRMT UR4, UR37, 0x654, UR4 ;  /* 0x0000065425047896 */ /* 0x000fd20008000004 */
[----:B------:R-:W-:Y:S01]  /*8e30*/  SYNCS.ARRIVE.TRANS64.RED.A1T0 RZ, [UR4], RZ ;  /* 0x000000ffffff79a7 */ /* 0x000fe20008100404 */
[----:B------:R-:W-:Y:S05]  /*8e40*/  EXIT ;  /* 0x000000000000794d */ /* 0x000fea0003800000 */
.L_x_19:
[----:B--2---:R2:W1:Y:S02]  /*8e50*/  SYNCS.PHASECHK.TRANS64.TRYWAIT P0, [R2+URZ+0x100], R3 ;  /* 0x00010003020075a7 */ /* 0x00446400080011ff */
[----:B-1----:R-:W-:Y:S05]  /*8e60*/  @!P0 NANOSLEEP.SYNCS 0x989680 ;  /* 0x009896800000895d */ /* 0x002fea0003900000 */
[----:B------:R-:W1:Y:S02]  /*8e70*/  @!P0 SYNCS.PHASECHK.TRANS64 P0, [R2+URZ+0x100], R3 ;  /* 0x00010003020085a7 */ /* 0x000e6400080010ff */
[----:B-1----:R-:W-:Y:S05]  /*8e80*/  @!P0 BRA `(.L_x_19) ;  /* 0xfffffffc00f08947 */ /* 0x002fea000383ffff */
[----:B------:R-:W-:Y:S05]  /*8e90*/  BRA `(.L_x_131) ;  /* 0xffffff8400d07947 */ /* 0x000fea000383ffff */
.L_x_22:
[----:B-1----:R-:W-:-:S07]  /*8ea0*/  MOV R2, UR33 ;  /* 0x0000002100027c02 */ /* 0x002fce0008000f00 */
.L_x_132:
[----:B-1----:R1:W2:Y:S02]  /*8eb0*/  SYNCS.PHASECHK.TRANS64.TRYWAIT P0, [R2+URZ+0x20], R4 ;  /* 0x00002004020075a7 */ /* 0x0022a400080011ff */
[----:B--2---:R-:W-:Y:S05]  /*8ec0*/  @!P0 NANOSLEEP.SYNCS 0x989680 ;  /* 0x009896800000895d */ /* 0x004fea0003900000 */
[----:B------:R-:W2:Y:S02]  /*8ed0*/  @!P0 SYNCS.PHASECHK.TRANS64 P0, [R2+URZ+0x20], R4 ;  /* 0x00002004020085a7 */ /* 0x000ea400080010ff */
[----:B--2---:R-:W-:Y:S05]  /*8ee0*/  @!P0 BRA `(.L_x_132) ;  /* 0xfffffffc00f08947 */ /* 0x004fea000383ffff */
[----:B------:R-:W-:Y:S05]  /*8ef0*/  BRA `(.L_x_21) ;  /* 0xffffff8800207947 */ /* 0x000fea000383ffff */
.L_x_28:
[----:B-1----:R-:W-:-:S07]  /*8f00*/  MOV R2, UR17 ;  /* 0x0000001100027c02 */ /* 0x002fce0008000f00 */
.L_x_133:
[----:B-1----:R1:W2:Y:S02]  /*8f10*/  SYNCS.PHASECHK.TRANS64.TRYWAIT P0, [R2+URZ+0x20], R4 ;  /* 0x00002004020075a7 */ /* 0x0022a400080011ff */
[----:B--2---:R-:W-:Y:S05]  /*8f20*/  @!P0 NANOSLEEP.SYNCS 0x989680 ;  /* 0x009896800000895d */ /* 0x004fea0003900000 */
[----:B------:R-:W2:Y:S02]  /*8f30*/  @!P0 SYNCS.PHASECHK.TRANS64 P0, [R2+URZ+0x20], R4 ;  /* 0x00002004020085a7 */ /* 0x000ea400080010ff */
[----:B--2---:R-:W-:Y:S05]  /*8f40*/  @!P0 BRA `(.L_x_133) ;  /* 0xfffffffc00f08947 */ /* 0x004fea000383ffff */
[----:B------:R-:W-:Y:S05]  /*8f50*/  BRA `(.L_x_27) ;  /* 0xffffff8800c87947 */ /* 0x000fea000383ffff */
.L_x_32:
[----:B-1----:R1:W2:Y:S02]  /*8f60*/  SYNCS.PHASECHK.TRANS64.TRYWAIT P0, [R2+URZ+0x90], R3 ;  /* 0x00009003020075a7 */ /* 0x0022a400080011ff */
[----:B--2---:R-:W-:Y:S05]  /*8f70*/  @!P0 NANOSLEEP.SYNCS 0x989680 ;  /* 0x009896800000895d */ /* 0x004fea0003900000 */
[----:B------:R-:W2:Y:S02]  /*8f80*/  @!P0 SYNCS.PHASECHK.TRANS64 P0, [R2+URZ+0x90], R3 ;  /* 0x00009003020085a7 */ /* 0x000ea400080010ff */
[----:B--2---:R-:W-:Y:S05]  /*8f90*/  @!P0 BRA `(.L_x_32) ;  /* 0xfffffffc00f08947 */ /* 0x004fea000383ffff */
[----:B------:R-:W-:Y:S05]  /*8fa0*/  BRA `(.L_x_134) ;  /* 0xffffff8c00587947 */ /* 0x000fea000383ffff */
.L_x_36:
[----:B----4-:R-:W-:-:S07]  /*8fb0*/  MOV R0, UR5 ;  /* 0x0000000500007c02 */ /* 0x010fce0008000f00 */
.L_x_135:
[----:B-1----:R1:W2:Y:S02]  /*8fc0*/  SYNCS.PHASECHK.TRANS64.TRYWAIT P0, [R0+URZ], R2 ;  /* 0x00000002000075a7 */ /* 0x0022a400080011ff */
[----:B--2---:R-:W-:Y:S05]  /*8fd0*/  @!P0 NANOSLEEP.SYNCS 0x989680 ;  /* 0x009896800000895d */ /* 0x004fea0003900000 */
[----:B------:R-:W2:Y:S02]  /*8fe0*/  @!P0 SYNCS.PHASECHK.TRANS64 P0, [R0+URZ], R2 ;  /* 0x00000002000085a7 */ /* 0x000ea400080010ff */
[----:B--2---:R-:W-:Y:S05]  /*8ff0*/  @!P0 BRA `(.L_x_135) ;  /* 0xfffffffc00f08947 */ /* 0x004fea000383ffff */
[----:B------:R-:W-:Y:S05]  /*9000*/  BRA `(.L_x_136) ;  /* 0xffffff9000c87947 */ /* 0x000fea000383ffff */
.L_x_37:
[----:B----4-:R-:W-:-:S07]  /*9010*/  MOV R0, UR5 ;  /* 0x0000000500007c02 */ /* 0x010fce0008000f00 */
.L_x_137:
[----:B-1----:R1:W2:Y:S02]  /*9020*/  SYNCS.PHASECHK.TRANS64.TRYWAIT P0, [R0+URZ], R3 ;  /* 0x00000003000075a7 */ /* 0x0022a400080011ff */
[----:B--2---:R-:W-:Y:S05]  /*9030*/  @!P0 NANOSLEEP.SYNCS 0x989680 ;  /* 0x009896800000895d */ /* 0x004fea0003900000 */
[----:B------:R-:W2:Y:S02]  /*9040*/  @!P0 SYNCS.PHASECHK.TRANS64 P0, [R0+URZ], R3 ;  /* 0x00000003000085a7 */ /* 0x000ea400080010ff */
[----:B--2---:R-:W-:Y:S05]  /*9050*/  @!P0 BRA `(.L_x_137) ;  /* 0xfffffffc00f08947 */ /* 0x004fea000383ffff */
[----:B------:R-:W-:Y:S05]  /*9060*/  BRA `(.L_x_138) ;  /* 0xffffff9000d47947 */ /* 0x000fea000383ffff */
.L_x_38:
[----:B----4-:R-:W-:-:S07]  /*9070*/  MOV R0, UR5 ;  /* 0x0000000500007c02 */ /* 0x010fce0008000f00 */
.L_x_139:
[----:B-1----:R1:W2:Y:S02]  /*9080*/  SYNCS.PHASECHK.TRANS64.TRYWAIT P0, [R0+URZ], R3 ;  /* 0x00000003000075a7 */ /* 0x0022a400080011ff */
[----:B--2---:R-:W-:Y:S05]  /*9090*/  @!P0 NANOSLEEP.SYNCS 0x989680 ;  /* 0x009896800000895d */ /* 0x004fea0003900000 */
[----:B------:R-:W2:Y:S02]  /*90a0*/  @!P0 SYNCS.PHASECHK.TRANS64 P0, [R0+URZ], R3 ;  /* 0x00000003000085a7 */ /* 0x000ea400080010ff */
[----:B--2---:R-:W-:Y:S05]  /*90b0*/  @!P0 BRA `(.L_x_139) ;  /* 0xfffffffc00f08947 */ /* 0x004fea000383ffff */
[----:B------:R-:W-:Y:S05]  /*90c0*/  BRA `(.L_x_140) ;  /* 0xffffff9000e07947 */ /* 0x000fea000383ffff */
.L_x_41:
[----:B-1----:R1:W2:Y:S02]  /*90d0*/  SYNCS.PHASECHK.TRANS64.TRYWAIT P0, [R0+URZ+0xf0], R4 ;  /* 0x0000f004000075a7 */ /* 0x0022a400080011ff */
[----:B--2---:R-:W-:Y:S05]  /*90e0*/  @!P0 NANOSLEEP.SYNCS 0x989680 ;  /* 0x009896800000895d */ /* 0x004fea0003900000 */
[----:B------:R-:W2:Y:S02]  /*90f0*/  @!P0 SYNCS.PHASECHK.TRANS64 P0, [R0+URZ+0xf0], R4 ;  /* 0x0000f004000085a7 */ /* 0x000ea400080010ff */
[----:B--2---:R-:W-:Y:S05]  /*9100*/  @!P0 BRA `(.L_x_41) ;  /* 0xfffffffc00f08947 */ /* 0x004fea000383ffff */
[----:B------:R-:W-:Y:S05]  /*9110*/  BRA `(.L_x_141) ;  /* 0xffffff94003c7947 */ /* 0x000fea000383ffff */
.L_x_42:
[----:B------:R-:W-:-:S07]  /*9120*/  MOV R0, UR5 ;  /* 0x0000000500007c02 */ /* 0x000fce0008000f00 */
.L_x_142:
[----:B-1----:R1:W2:Y:S02]  /*9130*/  SYNCS.PHASECHK.TRANS64.TRYWAIT P0, [R0+URZ+0xa0], R5 ;  /* 0x0000a005000075a7 */ /* 0x0022a400080011ff */
[----:B--2---:R-:W-:Y:S05]  /*9140*/  @!P0 NANOSLEEP.SYNCS 0x989680 ;  /* 0x009896800000895d */ /* 0x004fea0003900000 */
[----:B------:R-:W2:Y:S02]  /*9150*/  @!P0 SYNCS.PHASECHK.TRANS64 P0, [R0+URZ+0xa0], R5 ;  /* 0x0000a005000085a7 */ /* 0x000ea400080010ff */
[----:B--2---:R-:W-:Y:S05]  /*9160*/  @!P0 BRA `(.L_x_142) ;  /* 0xfffffffc00f08947 */ /* 0x004fea000383ffff */
[----:B------:R-:W-:Y:S05]  /*9170*/  BRA `(.L_x_143) ;  /* 0xffffff94004c7947 */ /* 0x000fea000383ffff */
.L_x_43:
[----:B-1----:R1:W2:Y:S02]  /*9180*/  SYNCS.PHASECHK.TRANS64.TRYWAIT P1, [R0+URZ+0x90], R4 ;  /* 0x00009004000075a7 */ /* 0x0022a400080211ff */
[----:B--2---:R-:W-:Y:S05]  /*9190*/  @!P1 NANOSLEEP.SYNCS 0x989680 ;  /* 0x009896800000995d */ /* 0x004fea0003900000 */
[----:B------:R-:W2:Y:S02]  /*91a0*/  @!P1 SYNCS.PHASECHK.TRANS64 P1, [R0+URZ+0x90], R4 ;  /* 0x00009004000095a7 */ /* 0x000ea400080210ff */
[----:B--2---:R-:W-:Y:S05]  /*91b0*/  @!P1 BRA `(.L_x_43) ;  /* 0xfffffffc00f09947 */ /* 0x004fea000383ffff */
[----:B------:R-:W-:Y:S05]  /*91c0*/  BRA `(.L_x_144) ;  /* 0xffffff94007c7947 */ /* 0x000fea000383ffff */
.L_x_46:
[----:B------:R-:W-:-:S07]  /*91d0*/  MOV R0, UR5 ;  /* 0x0000000500007c02 */ /* 0x000fce0008000f00 */
.L_x_145:
[----:B-1----:R1:W2:Y:S02]  /*91e0*/  SYNCS.PHASECHK.TRANS64.TRYWAIT P0, [R0+URZ+0xa0], R2 ;  /* 0x0000a002000075a7 */ /* 0x0022a400080011ff */
[----:B--2---:R-:W-:Y:S05]  /*91f0*/  @!P0 NANOSLEEP.SYNCS 0x989680 ;  /* 0x009896800000895d */ /* 0x004fea0003900000 */
[----:B------:R-:W2:Y:S02]  /*9200*/  @!P0 SYNCS.PHASECHK.TRANS64 P0, [R0+URZ+0xa0], R2 ;  /* 0x0000a002000085a7 */ /* 0x000ea400080010ff */
[----:B--2---:R-:W-:Y:S05]  /*9210*/  @!P0 BRA `(.L_x_145) ;  /* 0xfffffffc00f08947 */ /* 0x004fea000383ffff */
[----:B------:R-:W-:Y:S05]  /*9220*/  BRA `(.L_x_45) ;  /* 0xffffff9400d07947 */ /* 0x000fea000383ffff */
.L_x_53:
[----:B-1----:R1:W2:Y:S02]  /*9230*/  SYNCS.PHASECHK.TRANS64.TRYWAIT P1, [R0+URZ+0x90], R2 ;  /* 0x00009002000075a7 */ /* 0x0022a400080211ff */
[----:B--2---:R-:W-:Y:S05]  /*9240*/  @!P1 NANOSLEEP.SYNCS 0x989680 ;  /* 0x009896800000995d */ /* 0x004fea0003900000 */
[----:B------:R-:W2:Y:S02]  /*9250*/  @!P1 SYNCS.PHASECHK.TRANS64 P1, [R0+URZ+0x90], R2 ;  /* 0x00009002000095a7 */ /* 0x000ea400080210ff */
[----:B--2---:R-:W-:Y:S05]  /*9260*/  @!P1 BRA `(.L_x_53) ;  /* 0xfffffffc00f09947 */ /* 0x004fea000383ffff */
[----:B------:R-:W-:Y:S05]  /*9270*/  BRA `(.L_x_146) ;  /* 0xffffff9c003c7947 */ /* 0x000fea000383ffff */
.L_x_54:
[----:B------:R-:W-:-:S07]  /*9280*/  MOV R2, UR7 ;  /* 0x0000000700027c02 */ /* 0x000fce0008000f00 */
.L_x_147:
[----:B-1----:R1:W2:Y:S02]  /*9290*/  SYNCS.PHASECHK.TRANS64.TRYWAIT P0, [R2+URZ+0xd0], R0 ;  /* 0x0000d000020075a7 */ /* 0x0022a400080011ff */
[----:B--2---:R-:W-:Y:S05]  /*92a0*/  @!P0 NANOSLEEP.SYNCS 0x989680 ;  /* 0x009896800000895d */ /* 0x004fea0003900000 */
[----:B------:R-:W2:Y:S02]  /*92b0*/  @!P0 SYNCS.PHASECHK.TRANS64 P0, [R2+URZ+0xd0], R0 ;  /* 0x0000d000020085a7 */ /* 0x000ea400080010ff */
[----:B--2---:R-:W-:Y:S05]  /*92c0*/  @!P0 BRA `(.L_x_147) ;  /* 0xfffffffc00f08947 */ /* 0x004fea000383ffff */
[----:B------:R-:W-:Y:S05]  /*92d0*/  BRA `(.L_x_148) ;  /* 0xffffff9c008c7947 */ /* 0x000fea000383ffff */
.L_x_57:
[----:B------:R-:W-:Y:S07]  /*92e0*/  MOV R0, UR6 ;  /* 0x0000000600007c02 */ /* 0x000fee0008000f00 */
.L_x_149:
[----:B-1----:R1:W2:Y:S02]  /*92f0*/  SYNCS.PHASECHK.TRANS64.TRYWAIT P0, [R0+URZ], R2 ;  /* 0x00000002000075a7 */ /* 0x0022a400080011ff */
[----:B--2---:R-:W-:Y:S05]  /*9300*/  @!P0 NANOSLEEP.SYNCS 0x989680 ;  /* 0x009896800000895d */ /* 0x004fea0003900000 */
[----:B------:R-:W2:Y:S02]  /*9310*/  @!P0 SYNCS.PHASECHK.TRANS64 P0, [R0+URZ], R2 ;  /* 0x00000002000085a7 */ /* 0x000ea400080010ff */
[----:B--2---:R-:W-:Y:S05]  /*9320*/  @!P0 BRA `(.L_x_149) ;  /* 0xfffffffc00f08947 */ /* 0x004fea000383ffff */
[----:B------:R-:W-:Y:S05]  /*9330*/  BRA `(.L_x_56) ;  /* 0xffffff9c00a87947 */ /* 0x000fea000383ffff */
.L_x_60:
[----:B------:R-:W-:-:S07]  /*9340*/  MOV R0, UR6 ;  /* 0x0000000600007c02 */ /* 0x000fce0008000f00 */
.L_x_150:
[----:B--2---:R2:W4:Y:S02]  /*9350*/  SYNCS.PHASECHK.TRANS64.TRYWAIT P0, [R0+URZ], R2 ;  /* 0x00000002000075a7 */ /* 0x00452400080011ff */
[----:B----4-:R-:W-:Y:S05]  /*9360*/  @!P0 NANOSLEEP.SYNCS 0x989680 ;  /* 0x009896800000895d */ /* 0x010fea0003900000 */
[----:B------:R-:W4:Y:S02]  /*9370*/  @!P0 SYNCS.PHASECHK.TRANS64 P0, [R0+URZ], R2 ;  /* 0x00000002000085a7 */ /* 0x000f2400080010ff */
[----:B----4-:R-:W-:Y:S05]  /*9380*/  @!P0 BRA `(.L_x_150) ;  /* 0xfffffffc00f08947 */ /* 0x010fea000383ffff */
[----:B------:R-:W-:Y:S05]  /*9390*/  BRA `(.L_x_151) ;  /* 0xffffffa000847947 */ /* 0x000fea000383ffff */
.L_x_61:
[----:B------:R-:W-:-:S07]  /*93a0*/  MOV R0, UR6 ;  /* 0x0000000600007c02 */ /* 0x000fce0008000f00 */
.L_x_152:
[----:B-1----:R1:W2:Y:S02]  /*93b0*/  SYNCS.PHASECHK.TRANS64.TRYWAIT P0, [R0+URZ], R3 ;  /* 0x00000003000075a7 */ /* 0x0022a400080011ff */
[----:B--2---:R-:W-:Y:S05]  /*93c0*/  @!P0 NANOSLEEP.SYNCS 0x989680 ;  /* 0x009896800000895d */ /* 0x004fea0003900000 */
[----:B------:R-:W2:Y:S02]  /*93d0*/  @!P0 SYNCS.PHASECHK.TRANS64 P0, [R0+URZ], R3 ;  /* 0x00000003000085a7 */ /* 0x000ea400080010ff */
[----:B--2---:R-:W-:Y:S05]  /*93e0*/  @!P0 BRA `(.L_x_152) ;  /* 0xfffffffc00f08947 */ /* 0x004fea000383ffff */
[----:B------:R-:W-:Y:S05]  /*93f0*/  BRA `(.L_x_153) ;  /* 0xffffffa000907947 */ /* 0x000fea000383ffff */
.L_x_62:
[----:B------:R-:W-:-:S07]  /*9400*/  MOV R0, UR6 ;  /* 0x0000000600007c02 */ /* 0x000fce0008000f00 */
.L_x_154:
[----:B-1----:R1:W2:Y:S02]  /*9410*/  SYNCS.PHASECHK.TRANS64.TRYWAIT P0, [R0+URZ], R3 ;  /* 0x00000003000075a7 */ /* 0x0022a400080011ff */
[----:B--2---:R-:W-:Y:S05]  /*9420*/  @!P0 NANOSLEEP.SYNCS 0x989680 ;  /* 0x009896800000895d */ /* 0x004fea0003900000 */
[----:B------:R-:W2:Y:S02]  /*9430*/  @!P0 SYNCS.PHASECHK.TRANS64 P0, [R0+URZ], R3 ;  /* 0x00000003000085a7 */ /* 0x000ea400080010ff */
[----:B--2---:R-:W-:Y:S05]  /*9440*/  @!P0 BRA `(.L_x_154) ;  /* 0xfffffffc00f08947 */ /* 0x004fea000383ffff */
[----:B------:R-:W-:Y:S05]  /*9450*/  BRA `(.L_x_155) ;  /* 0xffffffa0009c7947 */ /* 0x000fea000383ffff */
.L_x_63:
[----:B-1----:R-:W-:-:S07]  /*9460*/  MOV R0, UR7 ;  /* 0x0000000700007c02 */ /* 0x002fce0008000f00 */
.L_x_156:
[----:B-1----:R1:W2:Y:S02]  /*9470*/  SYNCS.PHASECHK.TRANS64.TRYWAIT P0, [R0+URZ], R2 ;  /* 0x00000002000075a7 */ /* 0x0022a400080011ff */
[----:B--2---:R-:W-:Y:S05]  /*9480*/  @!P0 NANOSLEEP.SYNCS 0x989680 ;  /* 0x009896800000895d */ /* 0x004fea0003900000 */
[----:B------:R-:W2:Y:S02]  /*9490*/  @!P0 SYNCS.PHASECHK.TRANS64 P0, [R0+URZ], R2 ;  /* 0x00000002000085a7 */ /* 0x000ea400080010ff */
[----:B--2---:R-:W-:Y:S05]  /*94a0*/  @!P0 BRA `(.L_x_156) ;  /* 0xfffffffc00f08947 */ /* 0x004fea000383ffff */
[----:B------:R-:W-:Y:S05]  /*94b0*/  BRA `(.L_x_157) ;  /* 0xffffffa000a87947 */ /* 0x000fea000383ffff */
.L_x_68:
[----:B--2---:R2:W3:Y:S02]  /*94c0*/  SYNCS.PHASECHK.TRANS64.TRYWAIT P0, [R0+URZ+0x90], R2 ;  /* 0x00009002000075a7 */ /* 0x0044e400080011ff */
[----:B---3--:R-:W-:Y:S05]  /*94d0*/  @!P0 NANOSLEEP.SYNCS 0x989680 ;  /* 0x009896800000895d */ /* 0x008fea0003900000 */
[----:B------:R-:W3:Y:S02]  /*94e0*/  @!P0 SYNCS.PHASECHK.TRANS64 P0, [R0+URZ+0x90], R2 ;  /* 0x00009002000085a7 */ /* 0x000ee400080010ff */
[----:B---3--:R-:W-:Y:S05]  /*94f0*/  @!P0 BRA `(.L_x_68) ;  /* 0xfffffffc00f08947 */ /* 0x008fea000383ffff */
[----:B------:R-:W-:Y:S05]  /*9500*/  BRA `(.L_x_158) ;  /* 0xffffffa400b47947 */ /* 0x000fea000383ffff */
.L_x_71:
[----:B------:R-:W-:Y:S07]  /*9510*/  MOV R0, UR7 ;  /* 0x0000000700007c02 */ /* 0x000fee0008000f00 */
.L_x_159:
[----:B--2---:R2:W3:Y:S02]  /*9520*/  SYNCS.PHASECHK.TRANS64.TRYWAIT P0, [R0+URZ+0x88], R2 ;  /* 0x00008802000075a7 */ /* 0x0044e400080011ff */
[----:B---3--:R-:W-:Y:S05]  /*9530*/  @!P0 NANOSLEEP.SYNCS 0x989680 ;  /* 0x009896800000895d */ /* 0x008fea0003900000 */
[----:B------:R-:W3:Y:S02]  /*9540*/  @!P0 SYNCS.PHASECHK.TRANS64 P0, [R0+URZ+0x88], R2 ;  /* 0x00008802000085a7 */ /* 0x000ee400080010ff */
[----:B---3--:R-:W-:Y:S05]  /*9550*/  @!P0 BRA `(.L_x_159) ;  /* 0xfffffffc00f08947 */ /* 0x008fea000383ffff */
[----:B------:R-:W-:Y:S05]  /*9560*/  BRA `(.L_x_70) ;  /* 0xffffffa800947947 */ /* 0x000fea000383ffff */
.L_x_74:
[----:B------:R-:W-:Y:S07]  /*9570*/  MOV R0, UR7 ;  /* 0x0000000700007c02 */ /* 0x000fee0008000f00 */
.L_x_160:
[----:B-1----:R1:W2:Y:S02]  /*9580*/  SYNCS.PHASECHK.TRANS64.TRYWAIT P0, [R0+URZ+0x60], R14 ;  /* 0x0000600e000075a7 */ /* 0x0022a400080011ff */
[----:B--2---:R-:W-:Y:S05]  /*9590*/  @!P0 NANOSLEEP.SYNCS 0x989680 ;  /* 0x009896800000895d */ /* 0x004fea0003900000 */
[----:B------:R-:W2:Y:S02]  /*95a0*/  @!P0 SYNCS.PHASECHK.TRANS64 P0, [R0+URZ+0x60], R14 ;  /* 0x0000600e000085a7 */ /* 0x000ea400080010ff */
[----:B--2---:R-:W-:Y:S05]  /*95b0*/  @!P0 BRA `(.L_x_160) ;  /* 0xfffffffc00f08947 */ /* 0x004fea000383ffff */
[----:B------:R-:W-:Y:S05]  /*95c0*/  BRA `(.L_x_161) ;  /* 0xffffffac000c7947 */ /* 0x000fea000383ffff */
.L_x_75:
[----:B------:R-:W-:Y:S07]  /*95d0*/  MOV R0, UR7 ;  /* 0x0000000700007c02 */ /* 0x000fee0008000f00 */
.L_x_162:
[----:B-1----:R1:W2:Y:S02]  /*95e0*/  SYNCS.PHASECHK.TRANS64.TRYWAIT P0, [R0+URZ+0x68], R14 ;  /* 0x0000680e000075a7 */ /* 0x0022a400080011ff */
[----:B--2---:R-:W-:Y:S05]  /*95f0*/  @!P0 NANOSLEEP.SYNCS 0x989680 ;  /* 0x009896800000895d */ /* 0x004fea0003900000 */
[----:B------:R-:W2:Y:S02]  /*9600*/  @!P0 SYNCS.PHASECHK.TRANS64 P0, [R0+URZ+0x68], R14 ;  /* 0x0000680e000085a7 */ /* 0x000ea400080010ff */
[----:B--2---:R-:W-:Y:S05]  /*9610*/  @!P0 BRA `(.L_x_162) ;  /* 0xfffffffc00f08947 */ /* 0x004fea000383ffff */
[----:B------:R-:W-:Y:S05]  /*9620*/  BRA `(.L_x_163) ;  /* 0xffffffac00447947 */ /* 0x000fea000383ffff */
.L_x_76:
[----:B------:R-:W-:Y:S07]  /*9630*/  MOV R0, UR7 ;  /* 0x0000000700007c02 */ /* 0x000fee0008000f00 */
.L_x_164:
[----:B-1----:R1:W2:Y:S02]  /*9640*/  SYNCS.PHASECHK.TRANS64.TRYWAIT P0, [R0+URZ+0x70], R14 ;  /* 0x0000700e000075a7 */ /* 0x0022a400080011ff */
[----:B--2---:R-:W-:Y:S05]  /*9650*/  @!P0 NANOSLEEP.SYNCS 0x989680 ;  /* 0x009896800000895d */ /* 0x004fea0003900000 */
[----:B------:R-:W2:Y:S02]  /*9660*/  @!P0 SYNCS.PHASECHK.TRANS64 P0, [R0+URZ+0x70], R14 ;  /* 0x0000700e000085a7 */ /* 0x000ea400080010ff */
[----:B--2---:R-:W-:Y:S05]  /*9670*/  @!P0 BRA `(.L_x_164) ;  /* 0xfffffffc00f08947 */ /* 0x004fea000383ffff */
[----:B------:R-:W-:Y:S05]  /*9680*/  BRA `(.L_x_165) ;  /* 0xffffffac00887947 */ /* 0x000fea000383ffff */
.L_x_77:
[----:B------:R-:W-:Y:S07]  /*9690*/  MOV R0, UR7 ;  /* 0x0000000700007c02 */ /* 0x000fee0008000f00 */
.L_x_166:
[----:B-1----:R1:W2:Y:S02]  /*96a0*/  SYNCS.PHASECHK.TRANS64.TRYWAIT P0, [R0+URZ+0x78], R14 ;  /* 0x0000780e000075a7 */ /* 0x0022a400080011ff */
[----:B--2---:R-:W-:Y:S05]  /*96b0*/  @!P0 NANOSLEEP.SYNCS 0x989680 ;  /* 0x009896800000895d */ /* 0x004fea0003900000 */
[----:B------:R-:W2:Y:S02]  /*96c0*/  @!P0 SYNCS.PHASECHK.TRANS64 P0, [R0+URZ+0x78], R14 ;  /* 0x0000780e000085a7 */ /* 0x000ea400080010ff */
[----:B--2---:R-:W-:Y:S05]  /*96d0*/  @!P0 BRA `(.L_x_166) ;  /* 0xfffffffc00f08947 */ /* 0x004fea000383ffff */
[----:B------:R-:W-:Y:S05]  /*96e0*/  BRA `(.L_x_167) ;  /* 0xffffffb0000c7947 */ /* 0x000fea000383ffff */
.L_x_79:
[----:B------:R-:W-:-:S07]  /*96f0*/  MOV R0, UR7 ;  /* 0x0000000700007c02 */ /* 0x000fce0008000f00 */
.L_x_168:
[----:B-1----:R1:W3:Y:S02]  /*9700*/  SYNCS.PHASECHK.TRANS64.TRYWAIT P0, [R0+URZ+0x60], R2 ;  /* 0x00006002000075a7 */ /* 0x0022e400080011ff */
[----:B---3--:R-:W-:Y:S05]  /*9710*/  @!P0 NANOSLEEP.SYNCS 0x989680 ;  /* 0x009896800000895d */ /* 0x008fea0003900000 */
[----:B------:R-:W3:Y:S02]  /*9720*/  @!P0 SYNCS.PHASECHK.TRANS64 P0, [R0+URZ+0x60], R2 ;  /* 0x00006002000085a7 */ /* 0x000ee400080010ff */
[----:B---3--:R-:W-:Y:S05]  /*9730*/  @!P0 BRA `(.L_x_168) ;  /* 0xfffffffc00f08947 */ /* 0x008fea000383ffff */
[----:B------:R-:W-:Y:S05]  /*9740*/  BRA `(.L_x_169) ;  /* 0xffffffb0007c7947 */ /* 0x000fea000383ffff */
.L_x_80:
[----:B-1----:R-:W-:-:S07]  /*9750*/  MOV R0, UR7 ;  /* 0x0000000700007c02 */ /* 0x002fce0008000f00 */
.L_x_170:
[----:B-1----:R1:W3:Y:S02]  /*9760*/  SYNCS.PHASECHK.TRANS64.TRYWAIT P0, [R0+URZ+0x68], R2 ;  /* 0x00006802000075a7 */ /* 0x0022e400080011ff */
[----:B---3--:R-:W-:Y:S05]  /*9770*/  @!P0 NANOSLEEP.SYNCS 0x989680 ;  /* 0x009896800000895d */ /* 0x008fea0003900000 */
[----:B------:R-:W3:Y:S02]  /*9780*/  @!P0 SYNCS.PHASECHK.TRANS64 P0, [R0+URZ+0x68], R2 ;  /* 0x00006802000085a7 */ /* 0x000ee400080010ff */
[----:B---3--:R-:W-:Y:S05]  /*9790*/  @!P0 BRA `(.L_x_170) ;  /* 0xfffffffc00f08947 */ /* 0x008fea000383ffff */
[----:B------:R-:W-:Y:S05]  /*97a0*/  BRA `(.L_x_171) ;  /* 0xffffffb0006c7947 */ /* 0x000fea000383ffff */
.L_x_81:
[----:B-1----:R-:W-:-:S07]  /*97b0*/  MOV R0, UR7 ;  /* 0x0000000700007c02 */ /* 0x002fce0008000f00 */
.L_x_172:
[----:B-1----:R1:W3:Y:S02]  /*97c0*/  SYNCS.PHASECHK.TRANS64.TRYWAIT P0, [R0+URZ+0x70], R2 ;  /* 0x00007002000075a7 */ /* 0x0022e400080011ff */
[----:B---3--:R-:W-:Y:S05]  /*97d0*/  @!P0 NANOSLEEP.SYNCS 0x989680 ;  /* 0x009896800000895d */ /* 0x008fea0003900000 */
[----:B------:R-:W3:Y:S02]  /*97e0*/  @!P0 SYNCS.PHASECHK.TRANS64 P0, [R0+URZ+0x70], R2 ;  /* 0x00007002000085a7 */ /* 0x000ee400080010ff */
[----:B---3--:R-:W-:Y:S05]  /*97f0*/  @!P0 BRA `(.L_x_172) ;  /* 0xfffffffc00f08947 */ /* 0x008fea000383ffff */
[----:B------:R-:W-:Y:S05]  /*9800*/  BRA `(.L_x_173) ;  /* 0xffffffb0005c7947 */ /* 0x000fea000383ffff */
.L_x_83:
[----:B--2---:R2:W4:Y:S02]  /*9810*/  SYNCS.PHASECHK.TRANS64.TRYWAIT P0, [R0+URZ+0x90], R2 ;  /* 0x00009002000075a7 */ /* 0x00452400080011ff */
[----:B----4-:R-:W-:Y:S05]  /*9820*/  @!P0 NANOSLEEP.SYNCS 0x989680 ;  /* 0x009896800000895d */ /* 0x010fea0003900000 */
[----:B------:R-:W4:Y:S02]  /*9830*/  @!P0 SYNCS.PHASECHK.TRANS64 P0, [R0+URZ+0x90], R2 ;  /* 0x00009002000085a7 */ /* 0x000f2400080010ff */
[----:B----4-:R-:W-:Y:S05]  /*9840*/  @!P0 BRA `(.L_x_83) ;  /* 0xfffffffc00f08947 */ /* 0x010fea000383ffff */
[----:B------:R-:W-:Y:S05]  /*9850*/  BRA `(.L_x_174) ;  /* 0xffffffb400307947 */ /* 0x000fea000383ffff */
.L_x_94:
[----:B-1----:R-:W-:Y:S04]  /*9860*/  MOV R0, UR48 ;  /* 0x0000003000007c02 */ /* 0x002fe80008000f00 */
[----:B------:R1:W3:Y:S03]  /*9870*/  SYNCS.PHASECHK.TRANS64.TRYWAIT P1, [R0+URZ+0x40], R3 ;  /* 0x00004003000075a7 */ /* 0x0002e600080211ff */
[----:B---3--:R-:W-:Y:S05]  /*9880*/  @!P1 NANOSLEEP.SYNCS 0x989680 ;  /* 0x009896800000995d */ /* 0x008fea0003900000 */
[----:B------:R-:W3:Y:S02]  /*9890*/  @!P1 SYNCS.PHASECHK.TRANS64 P1, [R0+URZ+0x40], R3 ;  /* 0x00004003000095a7 */ /* 0x000ee400080210ff */
[----:B---3--:R-:W-:Y:S05]  /*98a0*/  @!P1 BRA `(.L_x_94) ;  /* 0xfffffffc00ec9947 */ /* 0x008fea000383ffff */
[----:B------:R-:W-:Y:S05]  /*98b0*/  BRA `(.L_x_93) ;  /* 0xffffffc000687947 */ /* 0x000fea000383ffff */
.L_x_96:
[----:B-1----:R1:W2:Y:S02]  /*98c0*/  SYNCS.PHASECHK.TRANS64.TRYWAIT P0, [R64+URZ+0xb0], R2 ;  /* 0x0000b002400075a7 */ /* 0x0022a400080011ff */
[----:B--2---:R-:W-:Y:S05]  /*98d0*/  @!P0 NANOSLEEP.SYNCS 0x989680 ;  /* 0x009896800000895d */ /* 0x004fea0003900000 */
[----:B------:R-:W2:Y:S02]  /*98e0*/  @!P0 SYNCS.PHASECHK.TRANS64 P0, [R64+URZ+0xb0], R2 ;  /* 0x0000b002400085a7 */ /* 0x000ea400080010ff */
[----:B--2---:R-:W-:Y:S05]  /*98f0*/  @!P0 BRA `(.L_x_96) ;  /* 0xfffffffc00f08947 */ /* 0x004fea000383ffff */
[----:B------:R-:W-:Y:S05]  /*9900*/  BRA `(.L_x_95) ;  /* 0xffffffc000947947 */ /* 0x000fea000383ffff */
.L_x_105:
[----:B--2---:R2:W3:Y:S02]  /*9910*/  SYNCS.PHASECHK.TRANS64.TRYWAIT P0, [R2+URZ+0x40], R0 ;  /* 0x00004000020075a7 */ /* 0x0044e400080011ff */
[----:B---3--:R-:W-:Y:S05]  /*9920*/  @!P0 NANOSLEEP.SYNCS 0x989680 ;  /* 0x009896800000895d */ /* 0x008fea0003900000 */
[----:B------:R-:W3:Y:S02]  /*9930*/  @!P0 SYNCS.PHASECHK.TRANS64 P0, [R2+URZ+0x40], R0 ;  /* 0x00004000020085a7 */ /* 0x000ee400080010ff */
[----:B---3--:R-:W-:Y:S05]  /*9940*/  @!P0 BRA `(.L_x_105) ;  /* 0xfffffffc00f08947 */ /* 0x008fea000383ffff */
[----:B------:R-:W-:Y:S05]  /*9950*/  BRA `(.L_x_104) ;  /* 0xffffffcc00787947 */ /* 0x000fea000383ffff */
.L_x_113:
[----:B--2---:R2:W3:Y:S02]  /*9960*/  SYNCS.PHASECHK.TRANS64.TRYWAIT P0, [R0+URZ+0x40], R5 ;  /* 0x00004005000075a7 */ /* 0x0044e400080011ff */
[----:B---3--:R-:W-:Y:S05]  /*9970*/  @!P0 NANOSLEEP.SYNCS 0x989680 ;  /* 0x009896800000895d */ /* 0x008fea0003900000 */
[----:B------:R-:W3:Y:S02]  /*9980*/  @!P0 SYNCS.PHASECHK.TRANS64 P0, [R0+URZ+0x40], R5 ;  /* 0x00004005000085a7 */ /* 0x000ee400080010ff */
[----:B---3--:R-:W-:Y:S05]  /*9990*/  @!P0 BRA `(.L_x_113) ;  /* 0xfffffffc00f08947 */ /* 0x008fea000383ffff */
[----:B------:R-:W-:Y:S05]  /*99a0*/  BRA `(.L_x_112) ;  /* 0xffffffd8007c7947 */ /* 0x000fea000383ffff */
.L_x_121:
[----:B--2---:R2:W3:Y:S02]  /*99b0*/  SYNCS.PHASECHK.TRANS64.TRYWAIT P0, [R2+URZ+0x40], R0 ;  /* 0x00004000020075a7 */ /* 0x0044e400080011ff */
[----:B---3--:R-:W-:Y:S05]  /*99c0*/  @!P0 NANOSLEEP.SYNCS 0x989680 ;  /* 0x009896800000895d */ /* 0x008fea0003900000 */
[----:B------:R-:W3:Y:S02]  /*99d0*/  @!P0 SYNCS.PHASECHK.TRANS64 P0, [R2+URZ+0x40], R0 ;  /* 0x00004000020085a7 */ /* 0x000ee400080010ff */
[----:B---3--:R-:W-:Y:S05]  /*99e0*/  @!P0 BRA `(.L_x_121) ;  /* 0xfffffffc00f08947 */ /* 0x008fea000383ffff */
[----:B------:R-:W-:Y:S05]  /*99f0*/  BRA `(.L_x_120) ;  /* 0xffffffe400807947 */ /* 0x000fea000383ffff */
        .weak           $__internal_0_$__cuda_sm10x_tcgen05_guardrail_trap_col_being_dealloced_not_returned_by_alloc
        .type           $__internal_0_$__cuda_sm10x_tcgen05_guardrail_trap_col_being_dealloced_not_returned_by_alloc,@function
        .size           $__internal_0_$__cuda_sm10x_tcgen05_guardrail_trap_col_being_dealloced_not_returned_by_alloc,($__internal_1_$__cuda_sm10x_tcgen05_guardrail_trap_phase_invalid_during_alloc - $__internal_0_$__cuda_sm10x_tcgen05_guardrail_trap_col_being_dealloced_not_returned_by_alloc)
$__internal_0_$__cuda_sm10x_tcgen05_guardrail_trap_col_being_dealloced_not_returned_by_alloc:
[----:B------:R-:W-:Y:S05]  /*9a00*/  BPT.TRAP 0x1 ;  /* 0x000000040000795c */ /* 0x000fea0000300000 */
[----:B------:R-:W-:-:S04]  /*9a10*/  HFMA2 R3, -RZ, RZ, 0, 0 ;  /* 0x00000000ff037431 */ /* 0x000fc800000001ff */
[----:B------:R-:W-:Y:S05]  /*9a20*/  RET.REL.NODEC R2 `(_ZN7cutlass13device_kernelINS_4gemm6kernel13GemmUniversalIN4cute5tupleIJiiiiEEENS1_10collective13CollectiveMmaINS1_35MainloopSm100TmaUmmaWarpSpecializedILi4ELi2ELi4ENS5_IJNS4_1CILi1EEESB_SB_EEEEENS5_IJNSA_ILi64EEENSA_ILi256EEESE_EEENS_6half_tENS5_IJSB_llEEESH_NS5_IJlSB_lEEENS4_8TiledMMAINS4_8MMA_AtomIJNS4_20SM100_MMA_F16BF16_SSISH_SH_fLi64ELi256ELNS4_4UMMA5MajorE1ELSO_0ELNSN_7ScaleInE0ELSP_0EEEEEENS4_6LayoutISC_NS5_IJNSA_ILi0EEEST_ST_EEEEENS5_IJNS4_10UnderscoreESW_SW_EEEEENS4_13SM90_TMA_LOADENS4_14ComposedLayoutINS4_7SwizzleILi3ELi4ELi3EEENS4_18smem_ptr_flag_bitsILi16EEENSS_INS5_IJSE_NSA_ILi8EEEEEENS5_IJSB_SE_EEEEEEEvNS4_8identityESZ_NS10_IS12_S14_NSS_INS5_IJS15_SE_EEENS5_IJSE_SB_EEEEEEEvS1A_EENS_8epilogue10collective18CollectiveEpilogueINS1G_23Sm100TmaWarpSpecializedILi4ELi2ELi32ELb1ELb0EEEJSG_NS5_IJNSS_ISE_SB_EES1L_EEESH_SJ_SH_SJ_NS1G_6fusion15FusionCallbacksIS1K_NS1N_17LinearCombinationISH_fSH_fLNS_15FloatRoundStyleE2EEESG_S1M_JEEENS4_5SM1004TMEM4LOAD26SM100_TMEM_LOAD_16dp256b8xESZ_S1E_NS4_17SM75_U32x4_LDSM_NENS4_14SM90_TMA_STOREES1E_NS4_17SM90_U32x4_STSM_NENS4_39AutoVectorizingCopyWithAssumedAlignmentILi128EEEEEEvvEEEEvNT_6ParamsE) ;  /* 0xffffff6402747950 */ /* 0x000fea0003c3ffff */
        .weak           $__internal_1_$__cuda_sm10x_tcgen05_guardrail_trap_phase_invalid_during_alloc
        .type           $__internal_1_$__cuda_sm10x_tcgen05_guardrail_trap_phase_invalid_during_alloc,@function
        .size           $__internal_1_$__cuda_sm10x_tcgen05_guardrail_trap_phase_invalid_during_alloc,($__internal_2_$__cuda_sm10x_tcgen05_guardrail_trap_unallocated_columns_being_dealloced - $__internal_1_$__cuda_sm10x_tcgen05_guardrail_trap_phase_invalid_during_alloc)
$__internal_1_$__cuda_sm10x_tcgen05_guardrail_trap_phase_invalid_during_alloc:
[----:B------:R-:W-:Y:S05]  /*9a30*/  BPT.TRAP 0x1 ;  /* 0x000000040000795c */ /* 0x000fea0000300000 */
[----:B------:R-:W-:-:S04]  /*9a40*/  MOV R3, 0x0 ;  /* 0x0000000000037802 */ /* 0x000fc80000000f00 */
[----:B------:R-:W-:Y:S05]  /*9a50*/  RET.REL.NODEC R2 `(_ZN7cutlass13device_kernelINS_4gemm6kernel13GemmUniversalIN4cute5tupleIJiiiiEEENS1_10collective13CollectiveMmaINS1_35MainloopSm100TmaUmmaWarpSpecializedILi4ELi2ELi4ENS5_IJNS4_1CILi1EEESB_SB_EEEEENS5_IJNSA_ILi64EEENSA_ILi256EEESE_EEENS_6half_tENS5_IJSB_llEEESH_NS5_IJlSB_lEEENS4_8TiledMMAINS4_8MMA_AtomIJNS4_20SM100_MMA_F16BF16_SSISH_SH_fLi64ELi256ELNS4_4UMMA5MajorE1ELSO_0ELNSN_7ScaleInE0ELSP_0EEEEEENS4_6LayoutISC_NS5_IJNSA_ILi0EEEST_ST_EEEEENS5_IJNS4_10UnderscoreESW_SW_EEEEENS4_13SM90_TMA_LOADENS4_14ComposedLayoutINS4_7SwizzleILi3ELi4ELi3EEENS4_18smem_ptr_flag_bitsILi16EEENSS_INS5_IJSE_NSA_ILi8EEEEEENS5_IJSB_SE_EEEEEEEvNS4_8identityESZ_NS10_IS12_S14_NSS_INS5_IJS15_SE_EEENS5_IJSE_SB_EEEEEEEvS1A_EENS_8epilogue10collective18CollectiveEpilogueINS1G_23Sm100TmaWarpSpecializedILi4ELi2ELi32ELb1ELb0EEEJSG_NS5_IJNSS_ISE_SB_EES1L_EEESH_SJ_SH_SJ_NS1G_6fusion15FusionCallbacksIS1K_NS1N_17LinearCombinationISH_fSH_fLNS_15FloatRoundStyleE2EEESG_S1M_JEEENS4_5SM1004TMEM4LOAD26SM100_TMEM_LOAD_16dp256b8xESZ_S1E_NS4_17SM75_U32x4_LDSM_NENS4_14SM90_TMA_STOREES1E_NS4_17SM90_U32x4_STSM_NENS4_39AutoVectorizingCopyWithAssumedAlignmentILi128EEEEEEvvEEEEvNT_6ParamsE) ;  /* 0xffffff6402687950 */ /* 0x000fea0003c3ffff */
        .weak           $__internal_2_$__cuda_sm10x_tcgen05_guardrail_trap_unallocated_columns_being_dealloced
        .type           $__internal_2_$__cuda_sm10x_tcgen05_guardrail_trap_unallocated_columns_being_dealloced,@function
        .size           $__internal_2_$__cuda_sm10x_tcgen05_guardrail_trap_unallocated_columns_being_dealloced,(.L_x_176 - $__internal_2_$__cuda_sm10x_tcgen05_guardrail_trap_unallocated_columns_being_dealloced)
$__internal_2_$__cuda_sm10x_tcgen05_guardrail_trap_unallocated_columns_being_dealloced:
[----:B------:R-:W-:Y:S05]  /*9a60*/  BPT.TRAP 0x1 ;  /* 0x000000040000795c */ /* 0x000fea0000300000 */
[----:B------:R-:W-:-:S04]  /*9a70*/  HFMA2 R3, -RZ, RZ, 0, 0 ;  /* 0x00000000ff037431 */ /* 0x000fc800000001ff */
[----:B------:R-:W-:Y:S05]  /*9a80*/  RET.REL.NODEC R2 `(_ZN7cutlass13device_kernelINS_4gemm6kernel13GemmUniversalIN4cute5tupleIJiiiiEEENS1_10collective13CollectiveMmaINS1_35MainloopSm100TmaUmmaWarpSpecializedILi4ELi2ELi4ENS5_IJNS4_1CILi1EEESB_SB_EEEEENS5_IJNSA_ILi64EEENSA_ILi256EEESE_EEENS_6half_tENS5_IJSB_llEEESH_NS5_IJlSB_lEEENS4_8TiledMMAINS4_8MMA_AtomIJNS4_20SM100_MMA_F16BF16_SSISH_SH_fLi64ELi256ELNS4_4UMMA5MajorE1ELSO_0ELNSN_7ScaleInE0ELSP_0EEEEEENS4_6LayoutISC_NS5_IJNSA_ILi0EEEST_ST_EEEEENS5_IJNS4_10UnderscoreESW_SW_EEEEENS4_13SM90_TMA_LOADENS4_14ComposedLayoutINS4_7SwizzleILi3ELi4ELi3EEENS4_18smem_ptr_flag_bitsILi16EEENSS_INS5_IJSE_NSA_ILi8EEEEEENS5_IJSB_SE_EEEEEEEvNS4_8identityESZ_NS10_IS12_S14_NSS_INS5_IJS15_SE_EEENS5_IJSE_SB_EEEEEEEvS1A_EENS_8epilogue10collective18CollectiveEpilogueINS1G_23Sm100TmaWarpSpecializedILi4ELi2ELi32ELb1ELb0EEEJSG_NS5_IJNSS_ISE_SB_EES1L_EEESH_SJ_SH_SJ_NS1G_6fusion15FusionCallbacksIS1K_NS1N_17LinearCombinationISH_fSH_fLNS_15FloatRoundStyleE2EEESG_S1M_JEEENS4_5SM1004TMEM4LOAD26SM100_TMEM_LOAD_16dp256b8xESZ_S1E_NS4_17SM75_U32x4_LDSM_NENS4_14SM90_TMA_STOREES1E_NS4_17SM90_U32x4_STSM_NENS4_39AutoVectorizingCopyWithAssumedAlignmentILi128EEEEEEvvEEEEvNT_6ParamsE) ;  /* 0xffffff64025c7950 */ /* 0x000fea0003c3ffff */
.L_x_175:
[----:B------:R-:W-:-:S00]  /*9a90*/  BRA `(.L_x_175) ;  /* 0xfffffffc00fc7947 */ /* 0x000fc0000383ffff */
[----:B------:R-:W-:-:S00]  /*9aa0*/  NOP ;  /* 0x0000000000007918 */ /* 0x000fc00000000000 */
        /* <DEDUP_REMOVED lines=13> */
.L_x_176:


//--------------------- .nv.global.init           --------------------------
	.section	.nv.global.init,"aw",@progbits
.nv.global.init:
	.type		$str$27,@object
	.size		$str$27,($str$28 - $str$27)
$str$27:
        /*0000*/ 	.byte	0x28, 0x61, 0x64, 0x64, 0x72, 0x65, 0x73, 0x73, 0x20, 0x26, 0x20, 0x6d, 0x61, 0x73, 0x6b, 0x29
        /*0010*/ 	.byte	0x20, 0x3d, 0x3d, 0x20, 0x30, 0x00
	.type		$str$28,@object
	.size		$str$28,($str$26 - $str$28)
$str$28:
        /*0016*/ 	.byte	0x2f, 0x74, 0x6d, 0x70, 0x2f, 0x63, 0x75, 0x74, 0x6c, 0x61, 0x73, 0x73, 0x5f, 0x73, 0x77, 0x65
        /*0026*/ 	.byte	0x65, 0x70, 0x5f, 0x73, 0x72, 0x63, 0x2f, 0x69, 0x6e, 0x63, 0x6c, 0x75, 0x64, 0x65, 0x2f, 0x63
        /*0036*/ 	.byte	0x75, 0x74, 0x65, 0x2f, 0x70, 0x6f, 0x69, 0x6e, 0x74, 0x65, 0x72, 0x5f, 0x66, 0x6c, 0x61, 0x67
        /*0046*/ 	.byte	0x67, 0x65, 0x64, 0x2e, 0x68, 0x70, 0x70, 0x00
	.type		$str$26,@object
	.size		$str$26,($str$25 - $str$26)
$str$26:
        /*004e*/ 	.byte	0x2f, 0x74, 0x6d, 0x70, 0x2f, 0x63, 0x75, 0x74, 0x6c, 0x61, 0x73, 0x73, 0x5f, 0x73, 0x77, 0x65
        /*005e*/ 	.byte	0x65, 0x70, 0x5f, 0x73, 0x72, 0x63, 0x2f, 0x69, 0x6e, 0x63, 0x6c, 0x75, 0x64, 0x65, 0x2f, 0x63
        /*006e*/ 	.byte	0x75, 0x74, 0x65, 0x2f, 0x61, 0x74, 0x6f, 0x6d, 0x2f, 0x63, 0x6f, 0x70, 0x79, 0x5f, 0x74, 0x72
        /*007e*/ 	.byte	0x61, 0x69, 0x74, 0x73, 0x5f, 0x73, 0x6d, 0x31, 0x30, 0x30, 0x2e, 0x68, 0x70, 0x70, 0x00
	.type		$str$25,@object
	.size		$str$25,(__unnamed_1 - $str$25)
$str$25:
        /*008d*/ 	.byte	0x28, 0x28, 0x75, 0x69, 0x6e, 0x74, 0x33, 0x32, 0x5f, 0x74, 0x28, 0x74, 0x68, 0x72, 0x65, 0x61
        /*009d*/ 	.byte	0x64, 0x49, 0x64, 0x78, 0x2e, 0x78, 0x29, 0x20, 0x2f, 0x20, 0x33, 0x32, 0x29, 0x20, 0x25, 0x20
        /*00ad*/ 	.byte	0x34, 0x29, 0x20, 0x3d, 0x3d, 0x20, 0x28, 0x28, 0x28, 0x74, 0x6d, 0x65, 0x6d, 0x5f, 0x61, 0x64
        /*00bd*/ 	.byte	0x64, 0x72, 0x20, 0x3e, 0x3e, 0x20, 0x31, 0x36, 0x29, 0x20, 0x2f, 0x20, 0x33, 0x32, 0x29, 0x20
        /*00cd*/ 	.byte	0x25, 0x20, 0x34, 0x29, 0x00
	.type		__unnamed_1,@object
	.size		__unnamed_1,(__unnamed_2 - __unnamed_1)
__unnamed_1:
        /*00d2*/ 	.byte	0x61, 0x75, 0x74, 0x6f, 0x20, 0x63, 0x75, 0x74, 0x65, 0x3a, 0x3a, 0x61, 0x73, 0x5f, 0x70, 0x6f
        /* <DEDUP_REMOVED lines=24> */
        /*0262*/ 	.byte	0x3e, 0x3e, 0x3e, 0x5d, 0x00
	.type		__unnamed_2,@object
	.size		__unnamed_2,(.L_2 - __unnamed_2)
__unnamed_2:
        /* <DEDUP_REMOVED lines=46> */
        /*0547*/ 	.byte	0x75, 0x74, 0x65, 0x3a, 0x3a, 0x43, 0x3c, 0x30, 0x3e, 0x3e, 0x3e, 0x3e, 0x5d, 0x00
.L_2:


//--------------------- .nv.shared._ZN7cutlass13device_kernelINS_4gemm6kernel13GemmUniversalIN4cute5tupleIJiiiiEEENS1_10collective13CollectiveMmaINS1_35MainloopSm100TmaUmmaWarpSpecializedILi4ELi2ELi4ENS5_IJNS4_1CILi1EEESB_SB_EEEEENS5_IJNSA_ILi64EEENSA_ILi256EEESE_EEENS_6half_tENS5_IJSB_llEEESH_NS5_IJlSB_lEEENS4_8TiledMMAINS4_8MMA_AtomIJNS4_20SM100_MMA_F16BF16_SSISH_SH_fLi64ELi256ELNS4_4UMMA5MajorE1ELSO_0ELNSN_7ScaleInE0ELSP_0EEEEEENS4_6LayoutISC_NS5_IJNSA_ILi0EEEST_ST_EEEEENS5_IJNS4_10UnderscoreESW_SW_EEEEENS4_13SM90_TMA_LOADENS4_14ComposedLayoutINS4_7SwizzleILi3ELi4ELi3EEENS4_18smem_ptr_flag_bitsILi16EEENSS_INS5_IJSE_NSA_ILi8EEEEEENS5_IJSB_SE_EEEEEEEvNS4_8identityESZ_NS10_IS12_S14_NSS_INS5_IJS15_SE_EEENS5_IJSE_SB_EEEEEEEvS1A_EENS_8epilogue10collective18CollectiveEpilogueINS1G_23Sm100TmaWarpSpecializedILi4ELi2ELi32ELb1ELb0EEEJSG_NS5_IJNSS_ISE_SB_EES1L_EEESH_SJ_SH_SJ_NS1G_6fusion15FusionCallbacksIS1K_NS1N_17LinearCombinationISH_fSH_fLNS_15FloatRoundStyleE2EEESG_S1M_JEEENS4_5SM1004TMEM4LOAD26SM100_TMEM_LOAD_16dp256b8xESZ_S1E_NS4_17SM75_U32x4_LDSM_NENS4_14SM90_TMA_STOREES1E_NS4_17SM90_U32x4_STSM_NENS4_39AutoVectorizingCopyWithAssumedAlignmentILi128EEEEEEvvEEEEvNT_6ParamsE --------------------------
	.section	.nv.shared._ZN7cutlass13device_kernelINS_4gemm6kernel13GemmUniversalIN4cute5tupleIJiiiiEEENS1_10collective13CollectiveMmaINS1_35MainloopSm100TmaUmmaWarpSpecializedILi4ELi2ELi4ENS5_IJNS4_1CILi1EEESB_SB_EEEEENS5_IJNSA_ILi64EEENSA_ILi256EEESE_EEENS_6half_tENS5_IJSB_llEEESH_NS5_IJlSB_lEEENS4_8TiledMMAINS4_8MMA_AtomIJNS4_20SM100_MMA_F16BF16_SSISH_SH_fLi64ELi256ELNS4_4UMMA5MajorE1ELSO_0ELNSN_7ScaleInE0ELSP_0EEEEEENS4_6LayoutISC_NS5_IJNSA_ILi0EEEST_ST_EEEEENS5_IJNS4_10UnderscoreESW_SW_EEEEENS4_13SM90_TMA_LOADENS4_14ComposedLayoutINS4_7SwizzleILi3ELi4ELi3EEENS4_18smem_ptr_flag_bitsILi16EEENSS_INS5_IJSE_NSA_ILi8EEEEEENS5_IJSB_SE_EEEEEEEvNS4_8identityESZ_NS10_IS12_S14_NSS_INS5_IJS15_SE_EEENS5_IJSE_SB_EEEEEEEvS1A_EENS_8epilogue10collective18CollectiveEpilogueINS1G_23Sm100TmaWarpSpecializedILi4ELi2ELi32ELb1ELb0EEEJSG_NS5_IJNSS_ISE_SB_EES1L_EEESH_SJ_SH_SJ_NS1G_6fusion15FusionCallbacksIS1K_NS1N_17LinearCombinationISH_fSH_fLNS_15FloatRoundStyleE2EEESG_S1M_JEEENS4_5SM1004TMEM4LOAD26SM100_TMEM_LOAD_16dp256b8xESZ_S1E_NS4_17SM75_U32x4_LDSM_NENS4_14SM90_TMA_STOREES1E_NS4_17SM90_U32x4_STSM_NENS4_39AutoVectorizingCopyWithAssumedAlignmentILi128EEEEEEvvEEEEvNT_6ParamsE,"aw",@nobits
	.sectionflags	@""
	.align	16
	.zero		1024


//--------------------- .nv.shared.reserved.0     --------------------------
	.section	.nv.shared.reserved.0,"aw",@nobits
	.weak		__nv_reservedSMEM_offset_0_alias
	.size		__nv_reservedSMEM_offset_0_alias, 0, 64
	.other		__nv_reservedSMEM_offset_0_alias,@"STO_CUDA_RESERVED_SHARED STV_DEFAULT"
__nv_reservedSMEM_offset_0_alias:
	.zero		0
.nv.shared.reserved.0:
	.zero		64
	.weak		__nv_reservedSMEM_tcgen05_partition
	.type		__nv_reservedSMEM_tcgen05_partition,@object
	.size		__nv_reservedSMEM_tcgen05_partition,(.L_0 - __nv_reservedSMEM_tcgen05_partition)
__nv_reservedSMEM_tcgen05_partition:
	.zero		32
.L_0:


//--------------------- .nv.global                --------------------------
	.section	.nv.global,"aw",@nobits
.nv.global:
	.type		_ZN40_INTERNAL_8867eac4_4_k_cu_15c04af1_351104cute1_E,@object
	.size		_ZN40_INTERNAL_8867eac4_4_k_cu_15c04af1_351104cute1_E,(_ZN40_INTERNAL_8867eac4_4_k_cu_15c04af1_351104cuda3std3__45__cpo6cbeginE - _ZN40_INTERNAL_8867eac4_4_k_cu_15c04af1_351104cute1_E)
_ZN40_INTERNAL_8867eac4_4_k_cu_15c04af1_351104cute1_E:
	.zero		1
	.type		_ZN40_INTERNAL_8867eac4_4_k_cu_15c04af1_351104cuda3std3__45__cpo6cbeginE,@object
	.size		_ZN40_INTERNAL_8867eac4_4_k_cu_15c04af1_351104cuda3std3__45__cpo6cbeginE,(_ZN40_INTERNAL_8867eac4_4_k_cu_15c04af1_351104cuda3std3__48in_placeE - _ZN40_INTERNAL_8867eac4_4_k_cu_15c04af1_351104cuda3std3__45__cpo6cbeginE)
_ZN40_INTERNAL_8867eac4_4_k_cu_15c04af1_351104cuda3std3__45__cpo6cbeginE:
	.zero		1
	.type		_ZN40_INTERNAL_8867eac4_4_k_cu_15c04af1_351104cuda3std3__48in_placeE,@object
	.size		_ZN40_INTERNAL_8867eac4_4_k_cu_15c04af1_351104cuda3std3__48in_placeE,(_ZN40_INTERNAL_8867eac4_4_k_cu_15c04af1_351104cuda3std6ranges3__45__cpo9iter_moveE - _ZN40_INTERNAL_8867eac4_4_k_cu_15c04af1_351104cuda3std3__48in_placeE)
_ZN40_INTERNAL_8867eac4_4_k_cu_15c04af1_351104cuda3std3__48in_placeE:
	.zero		1
	.type		_ZN40_INTERNAL_8867eac4_4_k_cu_15c04af1_351104cuda3std6ranges3__45__cpo9iter_moveE,@object
	.size		_ZN40_INTERNAL_8867eac4_4_k_cu_15c04af1_351104cuda3std6ranges3__45__cpo9iter_moveE,(_ZN40_INTERNAL_8867eac4_4_k_cu_15c04af1_351104cuda3std3__45__cpo5beginE - _ZN40_INTERNAL_8867eac4_4_k_cu_15c04af1_351104cuda3std6ranges3__45__cpo9iter_moveE)
_ZN40_INTERNAL_8867eac4_4_k_cu_15c04af1_351104cuda3std6ranges3__45__cpo9iter_moveE:
	.zero		1
	.type		_ZN40_INTERNAL_8867eac4_4_k_cu_15c04af1_351104cuda3std3__45__cpo5beginE,@object
	.size		_ZN40_INTERNAL_8867eac4_4_k_cu_15c04af1_351104cuda3std3__45__cpo5beginE,(_ZN40_INTERNAL_8867eac4_4_k_cu_15c04af1_351104cuda3std3__442_GLOBAL__N__8867eac4_4_k_cu_15c04af1_351106ignoreE - _ZN40_INTERNAL_8867eac4_4_k_cu_15c04af1_351104cuda3std3__45__cpo5beginE)
_ZN40_INTERNAL_8867eac4_4_k_cu_15c04af1_351104cuda3std3__45__cpo5beginE:
	.zero		1
	.type		_ZN40_INTERNAL_8867eac4_4_k_cu_15c04af1_351104cuda3std3__442_GLOBAL__N__8867eac4_4_k_cu_15c04af1_351106ignoreE,@object
	.size		_ZN40_INTERNAL_8867eac4_4_k_cu_15c04af1_351104cuda3std3__442_GLOBAL__N__8867eac4_4_k_cu_15c04af1_351106ignoreE,(_ZN40_INTERNAL_8867eac4_4_k_cu_15c04af1_351104cute7productE - _ZN40_INTERNAL_8867eac4_4_k_cu_15c04af1_351104cuda3std3__442_GLOBAL__N__8867eac4_4_k_cu_15c04af1_351106ignoreE)
_ZN40_INTERNAL_8867eac4_4_k_cu_15c04af1_351104cuda3std3__442_GLOBAL__N__8867eac4_4_k_cu_15c04af1_351106ignoreE:
	.zero		1
	.type		_ZN40_INTERNAL_8867eac4_4_k_cu_15c04af1_351104cute7productE,@object
	.size		_ZN40_INTERNAL_8867eac4_4_k_cu_15c04af1_351104cute7productE,(_ZN40_INTERNAL_8867eac4_4_k_cu_15c04af1_351104cuda3std3__45__cpo3endE - _ZN40_INTERNAL_8867eac4_4_k_cu_15c04af1_351104cute7productE)
_ZN40_INTERNAL_8867eac4_4_k_cu_15c04af1_351104cute7productE:
	.zero		1
	.type		_ZN40_INTERNAL_8867eac4_4_k_cu_15c04af1_351104cuda3std3__45__cpo3endE,@object
	.size		_ZN40_INTERNAL_8867eac4_4_k_cu_15c04af1_351104cuda3std3__45__cpo3endE,(_ZN40_INTERNAL_8867eac4_4_k_cu_15c04af1_351104cuda3std3__419piecewise_constructE - _ZN40_INTERNAL_8867eac4_4_k_cu_15c04af1_351104cuda3std3__45__cpo3endE)
_ZN40_INTERNAL_8867eac4_4_k_cu_15c04af1_351104cuda3std3__45__cpo3endE:
	.zero		1
	.type		_ZN40_INTERNAL_8867eac4_4_k_cu_15c04af1_351104cuda3std3__419piecewise_constructE,@object
	.size		_ZN40_INTERNAL_8867eac4_4_k_cu_15c04af1_351104cuda3std3__419piecewise_constructE,(_ZN40_INTERNAL_8867eac4_4_k_cu_15c04af1_351104cuda3std3__45__cpo4cendE - _ZN40_INTERNAL_8867eac4_4_k_cu_15c04af1_351104cuda3std3__419piecewise_constructE)
_ZN40_INTERNAL_8867eac4_4_k_cu_15c04af1_351104cuda3std3__419piecewise_constructE:
	.zero		1
	.type		_ZN40_INTERNAL_8867eac4_4_k_cu_15c04af1_351104cuda3std3__45__cpo4cendE,@object
	.size		_ZN40_INTERNAL_8867eac4_4_k_cu_15c04af1_351104cuda3std3__45__cpo4cendE,(_ZN40_INTERNAL_8867eac4_4_k_cu_15c04af1_351104cuda3std6ranges3__45__cpo4swapE - _ZN40_INTERNAL_8867eac4_4_k_cu_15c04af1_351104cuda3std3__45__cpo4cendE)
_ZN40_INTERNAL_8867eac4_4_k_cu_15c04af1_351104cuda3std3__45__cpo4cendE:
	.zero		1
	.type		_ZN40_INTERNAL_8867eac4_4_k_cu_15c04af1_351104cuda3std6ranges3__45__cpo4swapE,@object
	.size		_ZN40_INTERNAL_8867eac4_4_k_cu_15c04af1_351104cuda3std6ranges3__45__cpo4swapE,(.L_10 - _ZN40_INTERNAL_8867eac4_4_k_cu_15c04af1_351104cuda3std6ranges3__45__cpo4swapE)
_ZN40_INTERNAL_8867eac4_4_k_cu_15c04af1_351104cuda3std6ranges3__45__cpo4swapE:
	.zero		1
.L_10:


//--------------------- .nv.constant0._ZN7cutlass13device_kernelINS_4gemm6kernel13GemmUniversalIN4cute5tupleIJiiiiEEENS1_10collective13CollectiveMmaINS1_35MainloopSm100TmaUmmaWarpSpecializedILi4ELi2ELi4ENS5_IJNS4_1CILi1EEESB_SB_EEEEENS5_IJNSA_ILi64EEENSA_ILi256EEESE_EEENS_6half_tENS5_IJSB_llEEESH_NS5_IJlSB_lEEENS4_8TiledMMAINS4_8MMA_AtomIJNS4_20SM100_MMA_F16BF16_SSISH_SH_fLi64ELi256ELNS4_4UMMA5MajorE1ELSO_0ELNSN_7ScaleInE0ELSP_0EEEEEENS4_6LayoutISC_NS5_IJNSA_ILi0EEEST_ST_EEEEENS5_IJNS4_10UnderscoreESW_SW_EEEEENS4_13SM90_TMA_LOADENS4_14ComposedLayoutINS4_7SwizzleILi3ELi4ELi3EEENS4_18smem_ptr_flag_bitsILi16EEENSS_INS5_IJSE_NSA_ILi8EEEEEENS5_IJSB_SE_EEEEEEEvNS4_8identityESZ_NS10_IS12_S14_NSS_INS5_IJS15_SE_EEENS5_IJSE_SB_EEEEEEEvS1A_EENS_8epilogue10collective18CollectiveEpilogueINS1G_23Sm100TmaWarpSpecializedILi4ELi2ELi32ELb1ELb0EEEJSG_NS5_IJNSS_ISE_SB_EES1L_EEESH_SJ_SH_SJ_NS1G_6fusion15FusionCallbacksIS1K_NS1N_17LinearCombinationISH_fSH_fLNS_15FloatRoundStyleE2EEESG_S1M_JEEENS4_5SM1004TMEM4LOAD26SM100_TMEM_LOAD_16dp256b8xESZ_S1E_NS4_17SM75_U32x4_LDSM_NENS4_14SM90_TMA_STOREES1E_NS4_17SM90_U32x4_STSM_NENS4_39AutoVectorizingCopyWithAssumedAlignmentILi128EEEEEEvvEEEEvNT_6ParamsE --------------------------
	.section	.nv.constant0._ZN7cutlass13device_kernelINS_4gemm6kernel13GemmUniversalIN4cute5tupleIJiiiiEEENS1_10collective13CollectiveMmaINS1_35MainloopSm100TmaUmmaWarpSpecializedILi4ELi2ELi4ENS5_IJNS4_1CILi1EEESB_SB_EEEEENS5_IJNSA_ILi64EEENSA_ILi256EEESE_EEENS_6half_tENS5_IJSB_llEEESH_NS5_IJlSB_lEEENS4_8TiledMMAINS4_8MMA_AtomIJNS4_20SM100_MMA_F16BF16_SSISH_SH_fLi64ELi256ELNS4_4UMMA5MajorE1ELSO_0ELNSN_7ScaleInE0ELSP_0EEEEEENS4_6LayoutISC_NS5_IJNSA_ILi0EEEST_ST_EEEEENS5_IJNS4_10UnderscoreESW_SW_EEEEENS4_13SM90_TMA_LOADENS4_14ComposedLayoutINS4_7SwizzleILi3ELi4ELi3EEENS4_18smem_ptr_flag_bitsILi16EEENSS_INS5_IJSE_NSA_ILi8EEEEEENS5_IJSB_SE_EEEEEEEvNS4_8identityESZ_NS10_IS12_S14_NSS_INS5_IJS15_SE_EEENS5_IJSE_SB_EEEEEEEvS1A_EENS_8epilogue10collective18CollectiveEpilogueINS1G_23Sm100TmaWarpSpecializedILi4ELi2ELi32ELb1ELb0EEEJSG_NS5_IJNSS_ISE_SB_EES1L_EEESH_SJ_SH_SJ_NS1G_6fusion15FusionCallbacksIS1K_NS1N_17LinearCombinationISH_fSH_fLNS_15FloatRoundStyleE2EEESG_S1M_JEEENS4_5SM1004TMEM4LOAD26SM100_TMEM_LOAD_16dp256b8xESZ_S1E_NS4_17SM75_U32x4_LDSM_NENS4_14SM90_TMA_STOREES1E_NS4_17SM90_U32x4_STSM_NENS4_39AutoVectorizingCopyWithAssumedAlignmentILi128EEEEEEvvEEEEvNT_6ParamsE,"a",@progbits
	.sectionflags	@""
	.align	4
.nv.constant0._ZN7cutlass13device_kernelINS_4gemm6kernel13GemmUniversalIN4cute5tupleIJiiiiEEENS1_10collective13CollectiveMmaINS1_35MainloopSm100TmaUmmaWarpSpecializedILi4ELi2ELi4ENS5_IJNS4_1CILi1EEESB_SB_EEEEENS5_IJNSA_ILi64EEENSA_ILi256EEESE_EEENS_6half_tENS5_IJSB_llEEESH_NS5_IJlSB_lEEENS4_8TiledMMAINS4_8MMA_AtomIJNS4_20SM100_MMA_F16BF16_SSISH_SH_fLi64ELi256ELNS4_4UMMA5MajorE1ELSO_0ELNSN_7ScaleInE0ELSP_0EEEEEENS4_6LayoutISC_NS5_IJNSA_ILi0EEEST_ST_EEEEENS5_IJNS4_10UnderscoreESW_SW_EEEEENS4_13SM90_TMA_LOADENS4_14ComposedLayoutINS4_7SwizzleILi3ELi4ELi3EEENS4_18smem_ptr_flag_bitsILi16EEENSS_INS5_IJSE_NSA_ILi8EEEEEENS5_IJSB_SE_EEEEEEEvNS4_8identityESZ_NS10_IS12_S14_NSS_INS5_IJS15_SE_EEENS5_IJSE_SB_EEEEEEEvS1A_EENS_8epilogue10collective18CollectiveEpilogueINS1G_23Sm100TmaWarpSpecializedILi4ELi2ELi32ELb1ELb0EEEJSG_NS5_IJNSS_ISE_SB_EES1L_EEESH_SJ_SH_SJ_NS1G_6fusion15FusionCallbacksIS1K_NS1N_17LinearCombinationISH_fSH_fLNS_15FloatRoundStyleE2EEESG_S1M_JEEENS4_5SM1004TMEM4LOAD26SM100_TMEM_LOAD_16dp256b8xESZ_S1E_NS4_17SM75_U32x4_LDSM_NENS4_14SM90_TMA_STOREES1E_NS4_17SM90_U32x4_STSM_NENS4_39AutoVectorizingCopyWithAssumedAlignmentILi128EEEEEEvvEEEEvNT_6ParamsE:
	.zero		2944


//--------------------- SYMBOLS --------------------------

	.type		.nv.reservedSmem.offset0,@object
	.size		.nv.reservedSmem.offset0,0x4
	.type		.nv.reservedSmem.cap,@object
	.size		.nv.reservedSmem.cap,0x4
	.type		__assertfail,@function
